//
// Generated by NVIDIA NVVM Compiler
//
// Compiler Build ID: CL-36424714
// Cuda compilation tools, release 13.0, V13.0.88
// Based on NVVM 20.0.0
//

.version 9.0
.target sm_100
.address_size 64

	// .globl	_Z11get_gpu_maxiPdS_

.visible .entry _Z11get_gpu_maxiPdS_(
	.param .u32 _Z11get_gpu_maxiPdS__param_0,
	.param .u64 .ptr .align 1 _Z11get_gpu_maxiPdS__param_1,
	.param .u64 .ptr .align 1 _Z11get_gpu_maxiPdS__param_2
)
{
	.reg .pred 	%p<4>;
	.reg .b32 	%r<12>;
	.reg .b64 	%rd<11>;
	.reg .b64 	%fd<8>;

	ld.param.u32 	%r6, [_Z11get_gpu_maxiPdS__param_0];
	ld.param.u64 	%rd3, [_Z11get_gpu_maxiPdS__param_1];
	ld.param.u64 	%rd2, [_Z11get_gpu_maxiPdS__param_2];
	cvta.to.global.u64 	%rd1, %rd3;
	mov.u32 	%r7, %ctaid.x;
	mov.u32 	%r8, %ntid.x;
	mov.u32 	%r9, %tid.x;
	mad.lo.s32 	%r1, %r7, %r8, %r9;
	mov.u32 	%r10, %nctaid.x;
	mul.lo.s32 	%r2, %r8, %r10;
	mul.wide.s32 	%rd4, %r1, 8;
	add.s64 	%rd5, %rd1, %rd4;
	ld.global.f64 	%fd7, [%rd5];
	add.s32 	%r11, %r1, %r2;
	setp.ge.s32 	%p1, %r11, %r6;
	@%p1 bra 	$L__BB0_2;
$L__BB0_1:
	mul.wide.s32 	%rd6, %r11, 8;
	add.s64 	%rd7, %rd1, %rd6;
	ld.global.f64 	%fd5, [%rd7];
	setp.lt.f64 	%p2, %fd7, %fd5;
	selp.f64 	%fd7, %fd5, %fd7, %p2;
	add.s32 	%r11, %r11, %r2;
	setp.lt.s32 	%p3, %r11, %r6;
	@%p3 bra 	$L__BB0_1;
$L__BB0_2:
	cvta.to.global.u64 	%rd8, %rd2;
	add.s64 	%rd10, %rd8, %rd4;
	st.global.f64 	[%rd10], %fd7;
	ret;

}
	// .globl	_Z11get_gpu_miniPdS_
.visible .entry _Z11get_gpu_miniPdS_(
	.param .u32 _Z11get_gpu_miniPdS__param_0,
	.param .u64 .ptr .align 1 _Z11get_gpu_miniPdS__param_1,
	.param .u64 .ptr .align 1 _Z11get_gpu_miniPdS__param_2
)
{
	.reg .pred 	%p<4>;
	.reg .b32 	%r<12>;
	.reg .b64 	%rd<11>;
	.reg .b64 	%fd<8>;

	ld.param.u32 	%r6, [_Z11get_gpu_miniPdS__param_0];
	ld.param.u64 	%rd3, [_Z11get_gpu_miniPdS__param_1];
	ld.param.u64 	%rd2, [_Z11get_gpu_miniPdS__param_2];
	cvta.to.global.u64 	%rd1, %rd3;
	mov.u32 	%r7, %ctaid.x;
	mov.u32 	%r8, %ntid.x;
	mov.u32 	%r9, %tid.x;
	mad.lo.s32 	%r1, %r7, %r8, %r9;
	mov.u32 	%r10, %nctaid.x;
	mul.lo.s32 	%r2, %r8, %r10;
	mul.wide.s32 	%rd4, %r1, 8;
	add.s64 	%rd5, %rd1, %rd4;
	ld.global.f64 	%fd7, [%rd5];
	add.s32 	%r11, %r1, %r2;
	setp.ge.s32 	%p1, %r11, %r6;
	@%p1 bra 	$L__BB1_2;
$L__BB1_1:
	mul.wide.s32 	%rd6, %r11, 8;
	add.s64 	%rd7, %rd1, %rd6;
	ld.global.f64 	%fd5, [%rd7];
	setp.lt.f64 	%p2, %fd5, %fd7;
	selp.f64 	%fd7, %fd5, %fd7, %p2;
	add.s32 	%r11, %r11, %r2;
	setp.lt.s32 	%p3, %r11, %r6;
	@%p3 bra 	$L__BB1_1;
$L__BB1_2:
	cvta.to.global.u64 	%rd8, %rd2;
	add.s64 	%rd10, %rd8, %rd4;
	st.global.f64 	[%rd10], %fd7;
	ret;

}
	// .globl	_Z12get_gpu_meaniPdS_
.visible .entry _Z12get_gpu_meaniPdS_(
	.param .u32 _Z12get_gpu_meaniPdS__param_0,
	.param .u64 .ptr .align 1 _Z12get_gpu_meaniPdS__param_1,
	.param .u64 .ptr .align 1 _Z12get_gpu_meaniPdS__param_2
)
{
	.reg .pred 	%p<7>;
	.reg .b32 	%r<53>;
	.reg .b64 	%rd<17>;
	.reg .b64 	%fd<38>;

	ld.param.u32 	%r28, [_Z12get_gpu_meaniPdS__param_0];
	ld.param.u64 	%rd3, [_Z12get_gpu_meaniPdS__param_1];
	ld.param.u64 	%rd2, [_Z12get_gpu_meaniPdS__param_2];
	cvta.to.global.u64 	%rd1, %rd3;
	mov.u32 	%r1, %ctaid.x;
	mov.u32 	%r2, %ntid.x;
	mov.u32 	%r3, %tid.x;
	mad.lo.s32 	%r4, %r1, %r2, %r3;
	mov.u32 	%r5, %nctaid.x;
	mul.lo.s32 	%r6, %r2, %r5;
	mul.wide.s32 	%rd4, %r4, 8;
	add.s64 	%rd5, %rd1, %rd4;
	ld.global.f64 	%fd37, [%rd5];
	add.s32 	%r47, %r4, %r6;
	setp.ge.s32 	%p1, %r47, %r28;
	@%p1 bra 	$L__BB2_8;
	shl.b32 	%r30, %r5, 1;
	add.s32 	%r31, %r1, %r30;
	mad.lo.s32 	%r32, %r2, %r31, %r3;
	max.s32 	%r33, %r28, %r32;
	sub.s32 	%r34, %r33, %r32;
	setp.ne.s32 	%p2, %r34, 0;
	selp.u32 	%r35, 1, 0, %p2;
	selp.s32 	%r36, -1, 0, %p2;
	add.s32 	%r37, %r34, %r36;
	div.u32 	%r38, %r37, %r6;
	add.s32 	%r39, %r38, %r35;
	add.s32 	%r8, %r39, 1;
	and.b32  	%r9, %r8, 3;
	setp.lt.u32 	%p3, %r39, 3;
	mov.b32 	%r52, 1;
	@%p3 bra 	$L__BB2_5;
	and.b32  	%r41, %r8, -4;
	shl.b32 	%r10, %r6, 2;
	neg.s32 	%r45, %r41;
	mov.b32 	%r46, 2;
	mul.wide.s32 	%rd8, %r6, 8;
$L__BB2_3:
	add.s32 	%r42, %r46, 3;
	mul.wide.s32 	%rd6, %r47, 8;
	add.s64 	%rd7, %rd1, %rd6;
	ld.global.f64 	%fd10, [%rd7];
	sub.f64 	%fd11, %fd10, %fd37;
	cvt.rn.f64.u32 	%fd12, %r46;
	div.rn.f64 	%fd13, %fd11, %fd12;
	add.f64 	%fd14, %fd37, %fd13;
	add.s32 	%r43, %r46, 1;
	add.s64 	%rd9, %rd7, %rd8;
	ld.global.f64 	%fd15, [%rd9];
	sub.f64 	%fd16, %fd15, %fd14;
	cvt.rn.f64.u32 	%fd17, %r43;
	div.rn.f64 	%fd18, %fd16, %fd17;
	add.f64 	%fd19, %fd14, %fd18;
	add.s32 	%r44, %r46, 2;
	add.s64 	%rd10, %rd9, %rd8;
	ld.global.f64 	%fd20, [%rd10];
	sub.f64 	%fd21, %fd20, %fd19;
	cvt.rn.f64.u32 	%fd22, %r44;
	div.rn.f64 	%fd23, %fd21, %fd22;
	add.f64 	%fd24, %fd19, %fd23;
	add.s64 	%rd11, %rd10, %rd8;
	ld.global.f64 	%fd25, [%rd11];
	sub.f64 	%fd26, %fd25, %fd24;
	cvt.rn.f64.u32 	%fd27, %r42;
	div.rn.f64 	%fd28, %fd26, %fd27;
	add.f64 	%fd37, %fd24, %fd28;
	add.s32 	%r47, %r47, %r10;
	add.s32 	%r46, %r46, 4;
	add.s32 	%r45, %r45, 4;
	setp.ne.s32 	%p4, %r45, 0;
	@%p4 bra 	$L__BB2_3;
	add.s32 	%r52, %r46, -1;
$L__BB2_5:
	setp.eq.s32 	%p5, %r9, 0;
	@%p5 bra 	$L__BB2_8;
	neg.s32 	%r50, %r9;
$L__BB2_7:
	.pragma "nounroll";
	mul.wide.s32 	%rd12, %r47, 8;
	add.s64 	%rd13, %rd1, %rd12;
	add.s32 	%r52, %r52, 1;
	ld.global.f64 	%fd29, [%rd13];
	sub.f64 	%fd30, %fd29, %fd37;
	cvt.rn.f64.u32 	%fd31, %r52;
	div.rn.f64 	%fd32, %fd30, %fd31;
	add.f64 	%fd37, %fd37, %fd32;
	add.s32 	%r47, %r47, %r6;
	add.s32 	%r50, %r50, 1;
	setp.ne.s32 	%p6, %r50, 0;
	@%p6 bra 	$L__BB2_7;
$L__BB2_8:
	cvta.to.global.u64 	%rd14, %rd2;
	add.s64 	%rd16, %rd14, %rd4;
	st.global.f64 	[%rd16], %fd37;
	ret;

}
	// .globl	_Z14get_gpu_stddeviPdS_
.visible .entry _Z14get_gpu_stddeviPdS_(
	.param .u32 _Z14get_gpu_stddeviPdS__param_0,
	.param .u64 .ptr .align 1 _Z14get_gpu_stddeviPdS__param_1,
	.param .u64 .ptr .align 1 _Z14get_gpu_stddeviPdS__param_2
)
{
	.reg .pred 	%p<7>;
	.reg .b32 	%r<53>;
	.reg .b64 	%rd<17>;
	.reg .b64 	%fd<57>;

	ld.param.u32 	%r28, [_Z14get_gpu_stddeviPdS__param_0];
	ld.param.u64 	%rd3, [_Z14get_gpu_stddeviPdS__param_1];
	ld.param.u64 	%rd2, [_Z14get_gpu_stddeviPdS__param_2];
	cvta.to.global.u64 	%rd1, %rd3;
	mov.u32 	%r1, %ctaid.x;
	mov.u32 	%r2, %ntid.x;
	mov.u32 	%r3, %tid.x;
	mad.lo.s32 	%r4, %r1, %r2, %r3;
	mov.u32 	%r5, %nctaid.x;
	mul.lo.s32 	%r6, %r2, %r5;
	add.s32 	%r47, %r4, %r6;
	setp.ge.s32 	%p1, %r47, %r28;
	mov.f64 	%fd56, 0d0000000000000000;
	@%p1 bra 	$L__BB3_8;
	mul.wide.s32 	%rd4, %r4, 8;
	add.s64 	%rd5, %rd1, %rd4;
	ld.global.f64 	%fd50, [%rd5];
	shl.b32 	%r30, %r5, 1;
	add.s32 	%r31, %r1, %r30;
	mad.lo.s32 	%r32, %r2, %r31, %r3;
	max.s32 	%r33, %r28, %r32;
	sub.s32 	%r34, %r33, %r32;
	setp.ne.s32 	%p2, %r34, 0;
	selp.u32 	%r35, 1, 0, %p2;
	selp.s32 	%r36, -1, 0, %p2;
	add.s32 	%r37, %r34, %r36;
	div.u32 	%r38, %r37, %r6;
	add.s32 	%r39, %r38, %r35;
	add.s32 	%r8, %r39, 1;
	and.b32  	%r9, %r8, 3;
	setp.lt.u32 	%p3, %r39, 3;
	mov.f64 	%fd56, 0d0000000000000000;
	mov.b32 	%r52, 1;
	@%p3 bra 	$L__BB3_5;
	and.b32  	%r41, %r8, -4;
	shl.b32 	%r10, %r6, 2;
	neg.s32 	%r45, %r41;
	mov.f64 	%fd56, 0d0000000000000000;
	mov.b32 	%r46, 2;
	mul.wide.s32 	%rd8, %r6, 8;
$L__BB3_3:
	add.s32 	%r42, %r46, 3;
	mul.wide.s32 	%rd6, %r47, 8;
	add.s64 	%rd7, %rd1, %rd6;
	ld.global.f64 	%fd18, [%rd7];
	sub.f64 	%fd19, %fd18, %fd50;
	cvt.rn.f64.u32 	%fd20, %r46;
	div.rn.f64 	%fd21, %fd19, %fd20;
	add.f64 	%fd22, %fd50, %fd21;
	sub.f64 	%fd23, %fd18, %fd22;
	fma.rn.f64 	%fd24, %fd19, %fd23, %fd56;
	add.s32 	%r43, %r46, 1;
	add.s64 	%rd9, %rd7, %rd8;
	ld.global.f64 	%fd25, [%rd9];
	sub.f64 	%fd26, %fd25, %fd22;
	cvt.rn.f64.u32 	%fd27, %r43;
	div.rn.f64 	%fd28, %fd26, %fd27;
	add.f64 	%fd29, %fd22, %fd28;
	sub.f64 	%fd30, %fd25, %fd29;
	fma.rn.f64 	%fd31, %fd26, %fd30, %fd24;
	add.s32 	%r44, %r46, 2;
	add.s64 	%rd10, %rd9, %rd8;
	ld.global.f64 	%fd32, [%rd10];
	sub.f64 	%fd33, %fd32, %fd29;
	cvt.rn.f64.u32 	%fd34, %r44;
	div.rn.f64 	%fd35, %fd33, %fd34;
	add.f64 	%fd36, %fd29, %fd35;
	sub.f64 	%fd37, %fd32, %fd36;
	fma.rn.f64 	%fd38, %fd33, %fd37, %fd31;
	add.s64 	%rd11, %rd10, %rd8;
	ld.global.f64 	%fd39, [%rd11];
	sub.f64 	%fd40, %fd39, %fd36;
	cvt.rn.f64.u32 	%fd41, %r42;
	div.rn.f64 	%fd42, %fd40, %fd41;
	add.f64 	%fd50, %fd36, %fd42;
	sub.f64 	%fd43, %fd39, %fd50;
	fma.rn.f64 	%fd56, %fd40, %fd43, %fd38;
	add.s32 	%r47, %r47, %r10;
	add.s32 	%r46, %r46, 4;
	add.s32 	%r45, %r45, 4;
	setp.ne.s32 	%p4, %r45, 0;
	@%p4 bra 	$L__BB3_3;
	add.s32 	%r52, %r46, -1;
$L__BB3_5:
	setp.eq.s32 	%p5, %r9, 0;
	@%p5 bra 	$L__BB3_8;
	neg.s32 	%r50, %r9;
$L__BB3_7:
	.pragma "nounroll";
	mul.wide.s32 	%rd12, %r47, 8;
	add.s64 	%rd13, %rd1, %rd12;
	add.s32 	%r52, %r52, 1;
	ld.global.f64 	%fd44, [%rd13];
	sub.f64 	%fd45, %fd44, %fd50;
	cvt.rn.f64.u32 	%fd46, %r52;
	div.rn.f64 	%fd47, %fd45, %fd46;
	add.f64 	%fd50, %fd50, %fd47;
	sub.f64 	%fd48, %fd44, %fd50;
	fma.rn.f64 	%fd56, %fd45, %fd48, %fd56;
	add.s32 	%r47, %r47, %r6;
	add.s32 	%r50, %r50, 1;
	setp.ne.s32 	%p6, %r50, 0;
	@%p6 bra 	$L__BB3_7;
$L__BB3_8:
	cvta.to.global.u64 	%rd14, %rd2;
	mul.wide.s32 	%rd15, %r4, 8;
	add.s64 	%rd16, %rd14, %rd15;
	st.global.f64 	[%rd16], %fd56;
	ret;

}
	// .globl	_Z11get_gpu_alliPdP5stats
.visible .entry _Z11get_gpu_alliPdP5stats(
	.param .u32 _Z11get_gpu_alliPdP5stats_param_0,
	.param .u64 .ptr .align 1 _Z11get_gpu_alliPdP5stats_param_1,
	.param .u64 .ptr .align 1 _Z11get_gpu_alliPdP5stats_param_2
)
{
	.reg .pred 	%p<17>;
	.reg .b32 	%r<53>;
	.reg .b64 	%rd<17>;
	.reg .b64 	%fd<91>;

	ld.param.u32 	%r28, [_Z11get_gpu_alliPdP5stats_param_0];
	ld.param.u64 	%rd3, [_Z11get_gpu_alliPdP5stats_param_1];
	ld.param.u64 	%rd2, [_Z11get_gpu_alliPdP5stats_param_2];
	cvta.to.global.u64 	%rd1, %rd3;
	mov.u32 	%r1, %ctaid.x;
	mov.u32 	%r2, %ntid.x;
	mov.u32 	%r3, %tid.x;
	mad.lo.s32 	%r4, %r1, %r2, %r3;
	mov.u32 	%r5, %nctaid.x;
	mul.lo.s32 	%r6, %r2, %r5;
	mul.wide.s32 	%rd4, %r4, 8;
	add.s64 	%rd5, %rd1, %rd4;
	ld.global.f64 	%fd89, [%rd5];
	add.s32 	%r47, %r4, %r6;
	setp.ge.s32 	%p1, %r47, %r28;
	mov.f64 	%fd90, 0d0000000000000000;
	mov.f64 	%fd87, %fd89;
	mov.f64 	%fd88, %fd89;
	@%p1 bra 	$L__BB4_8;
	shl.b32 	%r30, %r5, 1;
	add.s32 	%r31, %r1, %r30;
	mad.lo.s32 	%r32, %r2, %r31, %r3;
	max.s32 	%r33, %r28, %r32;
	sub.s32 	%r34, %r33, %r32;
	setp.ne.s32 	%p2, %r34, 0;
	selp.u32 	%r35, 1, 0, %p2;
	selp.s32 	%r36, -1, 0, %p2;
	add.s32 	%r37, %r34, %r36;
	div.u32 	%r38, %r37, %r6;
	add.s32 	%r39, %r38, %r35;
	add.s32 	%r8, %r39, 1;
	and.b32  	%r9, %r8, 3;
	setp.lt.u32 	%p3, %r39, 3;
	mov.f64 	%fd90, 0d0000000000000000;
	mov.b32 	%r52, 1;
	mov.f64 	%fd88, %fd89;
	mov.f64 	%fd87, %fd89;
	@%p3 bra 	$L__BB4_5;
	and.b32  	%r41, %r8, -4;
	shl.b32 	%r10, %r6, 2;
	neg.s32 	%r45, %r41;
	mov.f64 	%fd90, 0d0000000000000000;
	mov.b32 	%r46, 2;
	mul.wide.s32 	%rd8, %r6, 8;
	mov.f64 	%fd88, %fd89;
	mov.f64 	%fd87, %fd89;
$L__BB4_3:
	mul.wide.s32 	%rd6, %r47, 8;
	add.s64 	%rd7, %rd1, %rd6;
	ld.global.f64 	%fd34, [%rd7];
	setp.lt.f64 	%p4, %fd89, %fd34;
	selp.f64 	%fd35, %fd34, %fd89, %p4;
	setp.lt.f64 	%p5, %fd34, %fd88;
	selp.f64 	%fd36, %fd34, %fd88, %p5;
	add.s32 	%r42, %r46, 3;
	sub.f64 	%fd37, %fd34, %fd87;
	cvt.rn.f64.u32 	%fd38, %r46;
	div.rn.f64 	%fd39, %fd37, %fd38;
	add.f64 	%fd40, %fd87, %fd39;
	sub.f64 	%fd41, %fd34, %fd40;
	fma.rn.f64 	%fd42, %fd37, %fd41, %fd90;
	add.s64 	%rd9, %rd7, %rd8;
	ld.global.f64 	%fd43, [%rd9];
	setp.lt.f64 	%p6, %fd35, %fd43;
	selp.f64 	%fd44, %fd43, %fd35, %p6;
	setp.lt.f64 	%p7, %fd43, %fd36;
	selp.f64 	%fd45, %fd43, %fd36, %p7;
	add.s32 	%r43, %r46, 1;
	sub.f64 	%fd46, %fd43, %fd40;
	cvt.rn.f64.u32 	%fd47, %r43;
	div.rn.f64 	%fd48, %fd46, %fd47;
	add.f64 	%fd49, %fd40, %fd48;
	sub.f64 	%fd50, %fd43, %fd49;
	fma.rn.f64 	%fd51, %fd46, %fd50, %fd42;
	add.s64 	%rd10, %rd9, %rd8;
	ld.global.f64 	%fd52, [%rd10];
	setp.lt.f64 	%p8, %fd44, %fd52;
	selp.f64 	%fd53, %fd52, %fd44, %p8;
	setp.lt.f64 	%p9, %fd52, %fd45;
	selp.f64 	%fd54, %fd52, %fd45, %p9;
	add.s32 	%r44, %r46, 2;
	sub.f64 	%fd55, %fd52, %fd49;
	cvt.rn.f64.u32 	%fd56, %r44;
	div.rn.f64 	%fd57, %fd55, %fd56;
	add.f64 	%fd58, %fd49, %fd57;
	sub.f64 	%fd59, %fd52, %fd58;
	fma.rn.f64 	%fd60, %fd55, %fd59, %fd51;
	add.s64 	%rd11, %rd10, %rd8;
	ld.global.f64 	%fd61, [%rd11];
	setp.lt.f64 	%p10, %fd53, %fd61;
	selp.f64 	%fd89, %fd61, %fd53, %p10;
	setp.lt.f64 	%p11, %fd61, %fd54;
	selp.f64 	%fd88, %fd61, %fd54, %p11;
	sub.f64 	%fd62, %fd61, %fd58;
	cvt.rn.f64.u32 	%fd63, %r42;
	div.rn.f64 	%fd64, %fd62, %fd63;
	add.f64 	%fd87, %fd58, %fd64;
	sub.f64 	%fd65, %fd61, %fd87;
	fma.rn.f64 	%fd90, %fd62, %fd65, %fd60;
	add.s32 	%r47, %r47, %r10;
	add.s32 	%r46, %r46, 4;
	add.s32 	%r45, %r45, 4;
	setp.ne.s32 	%p12, %r45, 0;
	@%p12 bra 	$L__BB4_3;
	add.s32 	%r52, %r46, -1;
$L__BB4_5:
	setp.eq.s32 	%p13, %r9, 0;
	@%p13 bra 	$L__BB4_8;
	neg.s32 	%r50, %r9;
$L__BB4_7:
	.pragma "nounroll";
	mul.wide.s32 	%rd12, %r47, 8;
	add.s64 	%rd13, %rd1, %rd12;
	ld.global.f64 	%fd66, [%rd13];
	setp.lt.f64 	%p14, %fd89, %fd66;
	selp.f64 	%fd89, %fd66, %fd89, %p14;
	setp.lt.f64 	%p15, %fd66, %fd88;
	selp.f64 	%fd88, %fd66, %fd88, %p15;
	add.s32 	%r52, %r52, 1;
	sub.f64 	%fd67, %fd66, %fd87;
	cvt.rn.f64.u32 	%fd68, %r52;
	div.rn.f64 	%fd69, %fd67, %fd68;
	add.f64 	%fd87, %fd87, %fd69;
	sub.f64 	%fd70, %fd66, %fd87;
	fma.rn.f64 	%fd90, %fd67, %fd70, %fd90;
	add.s32 	%r47, %r47, %r6;
	add.s32 	%r50, %r50, 1;
	setp.ne.s32 	%p16, %r50, 0;
	@%p16 bra 	$L__BB4_7;
$L__BB4_8:
	cvta.to.global.u64 	%rd14, %rd2;
	mul.wide.s32 	%rd15, %r4, 32;
	add.s64 	%rd16, %rd14, %rd15;
	st.global.f64 	[%rd16], %fd87;
	st.global.f64 	[%rd16+8], %fd88;
	st.global.f64 	[%rd16+16], %fd89;
	st.global.f64 	[%rd16+24], %fd90;
	ret;

}


// ===== COMPILED SASS (sm_100) =====

	.target	sm_100

	.elftype	@"ET_EXEC"


//--------------------- .note.nv.tkinfo           --------------------------
	.section	.note.nv.tkinfo,"",@"SHT_NOTE"
	.sectionflags	@"SHF_NOTE_NV_TKINFO"
	.tkinfo
        /*0018*/ 	.word	0x00000002
        /*0030*/ 	.string	""
        /*0030*/ 	.string	"ptxas"
        /*0030*/ 	.string	"Cuda compilation tools, release 13.0, V13.0.88"
        /*0030*/ 	.string	"Build cuda_13.0.r13.0/compiler.36424714_0"
        /*0030*/ 	.string	"-arch sm_100 -m 64 "



//--------------------- .note.nv.cuinfo           --------------------------
	.section	.note.nv.cuinfo,"",@"SHT_NOTE"
	.sectionflags	@"SHF_NOTE_NV_CUINFO"
        /*0018*/ 	.short	0x0002
        /*001a*/ 	.short	0x0064
        /*001c*/ 	.short	0x0082
	.zero		2


//--------------------- .nv.info                  --------------------------
	.section	.nv.info,"",@"SHT_CUDA_INFO"
	.align	4


	//----- nvinfo : EIATTR_REGCOUNT
	.align		4
        /*0000*/ 	.byte	0x04, 0x2f
        /*0002*/ 	.short	(.L_1 - .L_0)
	.align		4
.L_0:
        /*0004*/ 	.word	index@(_Z11get_gpu_maxiPdS_)
        /*0008*/ 	.word	0x0000000e


	//----- nvinfo : EIATTR_FRAME_SIZE
	.align		4
.L_1:
        /*000c*/ 	.byte	0x04, 0x11
        /*000e*/ 	.short	(.L_3 - .L_2)
	.align		4
.L_2:
        /*0010*/ 	.word	index@(_Z11get_gpu_maxiPdS_)
        /*0014*/ 	.word	0x00000000


	//----- nvinfo : EIATTR_REGCOUNT
	.align		4
.L_3:
        /*0018*/ 	.byte	0x04, 0x2f
        /*001a*/ 	.short	(.L_5 - .L_4)
	.align		4
.L_4:
        /*001c*/ 	.word	index@(_Z11get_gpu_miniPdS_)
        /*0020*/ 	.word	0x0000000e


	//----- nvinfo : EIATTR_FRAME_SIZE
	.align		4
.L_5:
        /*0024*/ 	.byte	0x04, 0x11
        /*0026*/ 	.short	(.L_7 - .L_6)
	.align		4
.L_6:
        /*0028*/ 	.word	index@(_Z11get_gpu_miniPdS_)
        /*002c*/ 	.word	0x00000000


	//----- nvinfo : EIATTR_REGCOUNT
	.align		4
.L_7:
        /*0030*/ 	.byte	0x04, 0x2f
        /*0032*/ 	.short	(.L_9 - .L_8)
	.align		4
.L_8:
        /*0034*/ 	.word	index@(_Z12get_gpu_meaniPdS_)
        /*0038*/ 	.word	0x00000024


	//----- nvinfo : EIATTR_FRAME_SIZE
	.align		4
.L_9:
        /*003c*/ 	.byte	0x04, 0x11
        /*003e*/ 	.short	(.L_11 - .L_10)
	.align		4
.L_10:
        /*0040*/ 	.word	index@($__internal_2_$__cuda_sm20_div_rn_f64_full)
        /*0044*/ 	.word	0x00000000


	//----- nvinfo : EIATTR_FRAME_SIZE
	.align		4
.L_11:
        /*0048*/ 	.byte	0x04, 0x11
        /*004a*/ 	.short	(.L_13 - .L_12)
	.align		4
.L_12:
        /*004c*/ 	.word	index@(_Z12get_gpu_meaniPdS_)
        /*0050*/ 	.word	0x00000000


	//----- nvinfo : EIATTR_REGCOUNT
	.align		4
.L_13:
        /*0054*/ 	.byte	0x04, 0x2f
        /*0056*/ 	.short	(.L_15 - .L_14)
	.align		4
.L_14:
        /*0058*/ 	.word	index@(_Z14get_gpu_stddeviPdS_)
        /*005c*/ 	.word	0x0000002c


	//----- nvinfo : EIATTR_FRAME_SIZE
	.align		4
.L_15:
        /*0060*/ 	.byte	0x04, 0x11
        /*0062*/ 	.short	(.L_17 - .L_16)
	.align		4
.L_16:
        /*0064*/ 	.word	index@($__internal_1_$__cuda_sm20_div_rn_f64_full)
        /*0068*/ 	.word	0x00000000


	//----- nvinfo : EIATTR_FRAME_SIZE
	.align		4
.L_17:
        /*006c*/ 	.byte	0x04, 0x11
        /*006e*/ 	.short	(.L_19 - .L_18)
	.align		4
.L_18:
        /*0070*/ 	.word	index@(_Z14get_gpu_stddeviPdS_)
        /*0074*/ 	.word	0x00000000


	//----- nvinfo : EIATTR_REGCOUNT
	.align		4
.L_19:
        /*0078*/ 	.byte	0x04, 0x2f
        /*007a*/ 	.short	(.L_21 - .L_20)
	.align		4
.L_20:
        /*007c*/ 	.word	index@(_Z11get_gpu_alliPdP5stats)
        /*0080*/ 	.word	0x00000030


	//----- nvinfo : EIATTR_FRAME_SIZE
	.align		4
.L_21:
        /*0084*/ 	.byte	0x04, 0x11
        /*0086*/ 	.short	(.L_23 - .L_22)
	.align		4
.L_22:
        /*0088*/ 	.word	index@($__internal_0_$__cuda_sm20_div_rn_f64_full)
        /*008c*/ 	.word	0x00000000


	//----- nvinfo : EIATTR_FRAME_SIZE
	.align		4
.L_23:
        /*0090*/ 	.byte	0x04, 0x11
        /*0092*/ 	.short	(.L_25 - .L_24)
	.align		4
.L_24:
        /*0094*/ 	.word	index@(_Z11get_gpu_alliPdP5stats)
        /*0098*/ 	.word	0x00000000


	//----- nvinfo : EIATTR_MIN_STACK_SIZE
	.align		4
.L_25:
        /*009c*/ 	.byte	0x04, 0x12
        /*009e*/ 	.short	(.L_27 - .L_26)
	.align		4
.L_26:
        /*00a0*/ 	.word	index@(_Z11get_gpu_alliPdP5stats)
        /*00a4*/ 	.word	0x00000000


	//----- nvinfo : EIATTR_MIN_STACK_SIZE
	.align		4
.L_27:
        /*00a8*/ 	.byte	0x04, 0x12
        /*00aa*/ 	.short	(.L_29 - .L_28)
	.align		4
.L_28:
        /*00ac*/ 	.word	index@(_Z14get_gpu_stddeviPdS_)
        /*00b0*/ 	.word	0x00000000


	//----- nvinfo : EIATTR_MIN_STACK_SIZE
	.align		4
.L_29:
        /*00b4*/ 	.byte	0x04, 0x12
        /*00b6*/ 	.short	(.L_31 - .L_30)
	.align		4
.L_30:
        /*00b8*/ 	.word	index@(_Z12get_gpu_meaniPdS_)
        /*00bc*/ 	.word	0x00000000


	//----- nvinfo : EIATTR_MIN_STACK_SIZE
	.align		4
.L_31:
        /*00c0*/ 	.byte	0x04, 0x12
        /*00c2*/ 	.short	(.L_33 - .L_32)
	.align		4
.L_32:
        /*00c4*/ 	.word	index@(_Z11get_gpu_miniPdS_)
        /*00c8*/ 	.word	0x00000000


	//----- nvinfo : EIATTR_MIN_STACK_SIZE
	.align		4
.L_33:
        /*00cc*/ 	.byte	0x04, 0x12
        /*00ce*/ 	.short	(.L_35 - .L_34)
	.align		4
.L_34:
        /*00d0*/ 	.word	index@(_Z11get_gpu_maxiPdS_)
        /*00d4*/ 	.word	0x00000000
.L_35:


//--------------------- .nv.compat                --------------------------
	.section	.nv.compat,"",@"SHT_CUDA_COMPAT_INFO"
	.align	4
        /*0000*/ 	.byte	0x02, 0x09, 0x00, 0x00, 0x02, 0x02, 0x01, 0x00, 0x02, 0x05, 0x05, 0x00, 0x03, 0x07, 0x01, 0x01
        /*0010*/ 	.byte	0x02, 0x03, 0x00, 0x00, 0x02, 0x06, 0x01, 0x00, 0x04, 0x0b, 0x08, 0x00, 0x01, 0x00, 0x00, 0x00
        /*0020*/ 	.byte	0x00, 0x00, 0x00, 0x00


//--------------------- .nv.info._Z11get_gpu_alliPdP5stats --------------------------
	.section	.nv.info._Z11get_gpu_alliPdP5stats,"",@"SHT_CUDA_INFO"
	.sectionflags	@""
	.align	4


	//----- nvinfo : EIATTR_CUDA_API_VERSION
	.align		4
        /*0000*/ 	.byte	0x04, 0x37
        /*0002*/ 	.short	(.L_37 - .L_36)
.L_36:
        /*0004*/ 	.word	0x00000082


	//----- nvinfo : EIATTR_KPARAM_INFO
	.align		4
.L_37:
        /*0008*/ 	.byte	0x04, 0x17
        /*000a*/ 	.short	(.L_39 - .L_38)
.L_38:
        /*000c*/ 	.word	0x00000000
        /*0010*/ 	.short	0x0002
        /*0012*/ 	.short	0x0010
        /*0014*/ 	.byte	0x00, 0xf5, 0x21, 0x00


	//----- nvinfo : EIATTR_KPARAM_INFO
	.align		4
.L_39:
        /*0018*/ 	.byte	0x04, 0x17
        /*001a*/ 	.short	(.L_41 - .L_40)
.L_40:
        /*001c*/ 	.word	0x00000000
        /*0020*/ 	.short	0x0001
        /*0022*/ 	.short	0x0008
        /*0024*/ 	.byte	0x00, 0xf5, 0x21, 0x00


	//----- nvinfo : EIATTR_KPARAM_INFO
	.align		4
.L_41:
        /*0028*/ 	.byte	0x04, 0x17
        /*002a*/ 	.short	(.L_43 - .L_42)
.L_42:
        /*002c*/ 	.word	0x00000000
        /*0030*/ 	.short	0x0000
        /*0032*/ 	.short	0x0000
        /*0034*/ 	.byte	0x00, 0xf0, 0x11, 0x00


	//----- nvinfo : EIATTR_SPARSE_MMA_MASK
	.align		4
.L_43:
        /*0038*/ 	.byte	0x03, 0x50
        /*003a*/ 	.short	0x0000


	//----- nvinfo : EIATTR_MAXREG_COUNT
	.align		4
        /*003c*/ 	.byte	0x03, 0x1b
        /*003e*/ 	.short	0x00ff


	//----- nvinfo : EIATTR_MERCURY_ISA_VERSION
	.align		4
        /*0040*/ 	.byte	0x03, 0x5f
        /*0042*/ 	.short	0x0101


	//----- nvinfo : EIATTR_VRC_CTA_INIT_COUNT
	.align		4
        /*0044*/ 	.byte	0x02, 0x4a
	.zero		1
	.zero		1


	//----- nvinfo : EIATTR_EXIT_INSTR_OFFSETS
	.align		4
        /*0048*/ 	.byte	0x04, 0x1c
        /*004a*/ 	.short	(.L_45 - .L_44)


	//   ....[0]....
.L_44:
        /*004c*/ 	.word	0x000010d0


	//----- nvinfo : EIATTR_CRS_STACK_SIZE
	.align		4
.L_45:
        /*0050*/ 	.byte	0x04, 0x1e
        /*0052*/ 	.short	(.L_47 - .L_46)
.L_46:
        /*0054*/ 	.word	0x00000000


	//----- nvinfo : EIATTR_CBANK_PARAM_SIZE
	.align		4
.L_47:
        /*0058*/ 	.byte	0x03, 0x19
        /*005a*/ 	.short	0x0018


	//----- nvinfo : EIATTR_PARAM_CBANK
	.align		4
        /*005c*/ 	.byte	0x04, 0x0a
        /*005e*/ 	.short	(.L_49 - .L_48)
	.align		4
.L_48:
        /*0060*/ 	.word	index@(.nv.constant0._Z11get_gpu_alliPdP5stats)
        /*0064*/ 	.short	0x0380
        /*0066*/ 	.short	0x0018


	//----- nvinfo : EIATTR_SW_WAR
	.align		4
.L_49:
        /*0068*/ 	.byte	0x04, 0x36
        /*006a*/ 	.short	(.L_51 - .L_50)
.L_50:
        /*006c*/ 	.word	0x00000008
.L_51:


//--------------------- .nv.info._Z14get_gpu_stddeviPdS_ --------------------------
	.section	.nv.info._Z14get_gpu_stddeviPdS_,"",@"SHT_CUDA_INFO"
	.sectionflags	@""
	.align	4


	//----- nvinfo : EIATTR_CUDA_API_VERSION
	.align		4
        /*0000*/ 	.byte	0x04, 0x37
        /*0002*/ 	.short	(.L_53 - .L_52)
.L_52:
        /*0004*/ 	.word	0x00000082


	//----- nvinfo : EIATTR_KPARAM_INFO
	.align		4
.L_53:
        /*0008*/ 	.byte	0x04, 0x17
        /*000a*/ 	.short	(.L_55 - .L_54)
.L_54:
        /*000c*/ 	.word	0x00000000
        /*0010*/ 	.short	0x0002
        /*0012*/ 	.short	0x0010
        /*0014*/ 	.byte	0x00, 0xf5, 0x21, 0x00


	//----- nvinfo : EIATTR_KPARAM_INFO
	.align		4
.L_55:
        /*0018*/ 	.byte	0x04, 0x17
        /*001a*/ 	.short	(.L_57 - .L_56)
.L_56:
        /*001c*/ 	.word	0x00000000
        /*0020*/ 	.short	0x0001
        /*0022*/ 	.short	0x0008
        /*0024*/ 	.byte	0x00, 0xf5, 0x21, 0x00


	//----- nvinfo : EIATTR_KPARAM_INFO
	.align		4
.L_57:
        /*0028*/ 	.byte	0x04, 0x17
        /*002a*/ 	.short	(.L_59 - .L_58)
.L_58:
        /*002c*/ 	.word	0x00000000
        /*0030*/ 	.short	0x0000
        /*0032*/ 	.short	0x0000
        /*0034*/ 	.byte	0x00, 0xf0, 0x11, 0x00


	//----- nvinfo : EIATTR_SPARSE_MMA_MASK
	.align		4
.L_59:
        /*0038*/ 	.byte	0x03, 0x50
        /*003a*/ 	.short	0x0000


	//----- nvinfo : EIATTR_MAXREG_COUNT
	.align		4
        /*003c*/ 	.byte	0x03, 0x1b
        /*003e*/ 	.short	0x00ff


	//----- nvinfo : EIATTR_MERCURY_ISA_VERSION
	.align		4
        /*0040*/ 	.byte	0x03, 0x5f
        /*0042*/ 	.short	0x0101


	//----- nvinfo : EIATTR_VRC_CTA_INIT_COUNT
	.align		4
        /*0044*/ 	.byte	0x02, 0x4a
	.zero		1
	.zero		1


	//----- nvinfo : EIATTR_EXIT_INSTR_OFFSETS
	.align		4
        /*0048*/ 	.byte	0x04, 0x1c
        /*004a*/ 	.short	(.L_61 - .L_60)


	//   ....[0]....
.L_60:
        /*004c*/ 	.word	0x00000e30


	//----- nvinfo : EIATTR_CRS_STACK_SIZE
	.align		4
.L_61:
        /*0050*/ 	.byte	0x04, 0x1e
        /*0052*/ 	.short	(.L_63 - .L_62)
.L_62:
        /*0054*/ 	.word	0x00000000


	//----- nvinfo : EIATTR_CBANK_PARAM_SIZE
	.align		4
.L_63:
        /*0058*/ 	.byte	0x03, 0x19
        /*005a*/ 	.short	0x0018


	//----- nvinfo : EIATTR_PARAM_CBANK
	.align		4
        /*005c*/ 	.byte	0x04, 0x0a
        /*005e*/ 	.short	(.L_65 - .L_64)
	.align		4
.L_64:
        /*0060*/ 	.word	index@(.nv.constant0._Z14get_gpu_stddeviPdS_)
        /*0064*/ 	.short	0x0380
        /*0066*/ 	.short	0x0018


	//----- nvinfo : EIATTR_SW_WAR
	.align		4
.L_65:
        /*0068*/ 	.byte	0x04, 0x36
        /*006a*/ 	.short	(.L_67 - .L_66)
.L_66:
        /*006c*/ 	.word	0x00000008
.L_67:


//--------------------- .nv.info._Z12get_gpu_meaniPdS_ --------------------------
	.section	.nv.info._Z12get_gpu_meaniPdS_,"",@"SHT_CUDA_INFO"
	.sectionflags	@""
	.align	4


	//----- nvinfo : EIATTR_CUDA_API_VERSION
	.align		4
        /*0000*/ 	.byte	0x04, 0x37
        /*0002*/ 	.short	(.L_69 - .L_68)
.L_68:
        /*0004*/ 	.word	0x00000082


	//----- nvinfo : EIATTR_KPARAM_INFO
	.align		4
.L_69:
        /*0008*/ 	.byte	0x04, 0x17
        /*000a*/ 	.short	(.L_71 - .L_70)
.L_70:
        /*000c*/ 	.word	0x00000000
        /*0010*/ 	.short	0x0002
        /*0012*/ 	.short	0x0010
        /*0014*/ 	.byte	0x00, 0xf5, 0x21, 0x00


	//----- nvinfo : EIATTR_KPARAM_INFO
	.align		4
.L_71:
        /*0018*/ 	.byte	0x04, 0x17
        /*001a*/ 	.short	(.L_73 - .L_72)
.L_72:
        /*001c*/ 	.word	0x00000000
        /*0020*/ 	.short	0x0001
        /*0022*/ 	.short	0x0008
        /*0024*/ 	.byte	0x00, 0xf5, 0x21, 0x00


	//----- nvinfo : EIATTR_KPARAM_INFO
	.align		4
.L_73:
        /*0028*/ 	.byte	0x04, 0x17
        /*002a*/ 	.short	(.L_75 - .L_74)
.L_74:
        /*002c*/ 	.word	0x00000000
        /*0030*/ 	.short	0x0000
        /*0032*/ 	.short	0x0000
        /*0034*/ 	.byte	0x00, 0xf0, 0x11, 0x00


	//----- nvinfo : EIATTR_SPARSE_MMA_MASK
	.align		4
.L_75:
        /*0038*/ 	.byte	0x03, 0x50
        /*003a*/ 	.short	0x0000


	//----- nvinfo : EIATTR_MAXREG_COUNT
	.align		4
        /*003c*/ 	.byte	0x03, 0x1b
        /*003e*/ 	.short	0x00ff


	//----- nvinfo : EIATTR_MERCURY_ISA_VERSION
	.align		4
        /*0040*/ 	.byte	0x03, 0x5f
        /*0042*/ 	.short	0x0101


	//----- nvinfo : EIATTR_VRC_CTA_INIT_COUNT
	.align		4
        /*0044*/ 	.byte	0x02, 0x4a
	.zero		1
	.zero		1


	//----- nvinfo : EIATTR_EXIT_INSTR_OFFSETS
	.align		4
        /*0048*/ 	.byte	0x04, 0x1c
        /*004a*/ 	.short	(.L_77 - .L_76)


	//   ....[0]....
.L_76:
        /*004c*/ 	.word	0x00000cc0


	//----- nvinfo : EIATTR_CRS_STACK_SIZE
	.align		4
.L_77:
        /*0050*/ 	.byte	0x04, 0x1e
        /*0052*/ 	.short	(.L_79 - .L_78)
.L_78:
        /*0054*/ 	.word	0x00000000


	//----- nvinfo : EIATTR_CBANK_PARAM_SIZE
	.align		4
.L_79:
        /*0058*/ 	.byte	0x03, 0x19
        /*005a*/ 	.short	0x0018


	//----- nvinfo : EIATTR_PARAM_CBANK
	.align		4
        /*005c*/ 	.byte	0x04, 0x0a
        /*005e*/ 	.short	(.L_81 - .L_80)
	.align		4
.L_80:
        /*0060*/ 	.word	index@(.nv.constant0._Z12get_gpu_meaniPdS_)
        /*0064*/ 	.short	0x0380
        /*0066*/ 	.short	0x0018


	//----- nvinfo : EIATTR_SW_WAR
	.align		4
.L_81:
        /*0068*/ 	.byte	0x04, 0x36
        /*006a*/ 	.short	(.L_83 - .L_82)
.L_82:
        /*006c*/ 	.word	0x00000008
.L_83:


//--------------------- .nv.info._Z11get_gpu_miniPdS_ --------------------------
	.section	.nv.info._Z11get_gpu_miniPdS_,"",@"SHT_CUDA_INFO"
	.sectionflags	@""
	.align	4


	//----- nvinfo : EIATTR_CUDA_API_VERSION
	.align		4
        /*0000*/ 	.byte	0x04, 0x37
        /*0002*/ 	.short	(.L_85 - .L_84)
.L_84:
        /*0004*/ 	.word	0x00000082


	//----- nvinfo : EIATTR_KPARAM_INFO
	.align		4
.L_85:
        /*0008*/ 	.byte	0x04, 0x17
        /*000a*/ 	.short	(.L_87 - .L_86)
.L_86:
        /*000c*/ 	.word	0x00000000
        /*0010*/ 	.short	0x0002
        /*0012*/ 	.short	0x0010
        /*0014*/ 	.byte	0x00, 0xf5, 0x21, 0x00


	//----- nvinfo : EIATTR_KPARAM_INFO
	.align		4
.L_87:
        /*0018*/ 	.byte	0x04, 0x17
        /*001a*/ 	.short	(.L_89 - .L_88)
.L_88:
        /*001c*/ 	.word	0x00000000
        /*0020*/ 	.short	0x0001
        /*0022*/ 	.short	0x0008
        /*0024*/ 	.byte	0x00, 0xf5, 0x21, 0x00


	//----- nvinfo : EIATTR_KPARAM_INFO
	.align		4
.L_89:
        /*0028*/ 	.byte	0x04, 0x17
        /*002a*/ 	.short	(.L_91 - .L_90)
.L_90:
        /*002c*/ 	.word	0x00000000
        /*0030*/ 	.short	0x0000
        /*0032*/ 	.short	0x0000
        /*0034*/ 	.byte	0x00, 0xf0, 0x11, 0x00


	//----- nvinfo : EIATTR_SPARSE_MMA_MASK
	.align		4
.L_91:
        /*0038*/ 	.byte	0x03, 0x50
        /*003a*/ 	.short	0x0000


	//----- nvinfo : EIATTR_MAXREG_COUNT
	.align		4
        /*003c*/ 	.byte	0x03, 0x1b
        /*003e*/ 	.short	0x00ff


	//----- nvinfo : EIATTR_MERCURY_ISA_VERSION
	.align		4
        /*0040*/ 	.byte	0x03, 0x5f
        /*0042*/ 	.short	0x0101


	//----- nvinfo : EIATTR_VRC_CTA_INIT_COUNT
	.align		4
        /*0044*/ 	.byte	0x02, 0x4a
	.zero		1
	.zero		1


	//----- nvinfo : EIATTR_EXIT_INSTR_OFFSETS
	.align		4
        /*0048*/ 	.byte	0x04, 0x1c
        /*004a*/ 	.short	(.L_93 - .L_92)


	//   ....[0]....
.L_92:
        /*004c*/ 	.word	0x000001d0


	//----- nvinfo : EIATTR_CRS_STACK_SIZE
	.align		4
.L_93:
        /*0050*/ 	.byte	0x04, 0x1e
        /*0052*/ 	.short	(.L_95 - .L_94)
.L_94:
        /*0054*/ 	.word	0x00000000


	//----- nvinfo : EIATTR_CBANK_PARAM_SIZE
	.align		4
.L_95:
        /*0058*/ 	.byte	0x03, 0x19
        /*005a*/ 	.short	0x0018


	//----- nvinfo : EIATTR_PARAM_CBANK
	.align		4
        /*005c*/ 	.byte	0x04, 0x0a
        /*005e*/ 	.short	(.L_97 - .L_96)
	.align		4
.L_96:
        /*0060*/ 	.word	index@(.nv.constant0._Z11get_gpu_miniPdS_)
        /*0064*/ 	.short	0x0380
        /*0066*/ 	.short	0x0018


	//----- nvinfo : EIATTR_SW_WAR
	.align		4
.L_97:
        /*0068*/ 	.byte	0x04, 0x36
        /*006a*/ 	.short	(.L_99 - .L_98)
.L_98:
        /*006c*/ 	.word	0x00000008
.L_99:


//--------------------- .nv.info._Z11get_gpu_maxiPdS_ --------------------------
	.section	.nv.info._Z11get_gpu_maxiPdS_,"",@"SHT_CUDA_INFO"
	.sectionflags	@""
	.align	4


	//----- nvinfo : EIATTR_CUDA_API_VERSION
	.align		4
        /*0000*/ 	.byte	0x04, 0x37
        /*0002*/ 	.short	(.L_101 - .L_100)
.L_100:
        /*0004*/ 	.word	0x00000082


	//----- nvinfo : EIATTR_KPARAM_INFO
	.align		4
.L_101:
        /*0008*/ 	.byte	0x04, 0x17
        /*000a*/ 	.short	(.L_103 - .L_102)
.L_102:
        /*000c*/ 	.word	0x00000000
        /*0010*/ 	.short	0x0002
        /*0012*/ 	.short	0x0010
        /*0014*/ 	.byte	0x00, 0xf5, 0x21, 0x00


	//----- nvinfo : EIATTR_KPARAM_INFO
	.align		4
.L_103:
        /*0018*/ 	.byte	0x04, 0x17
        /*001a*/ 	.short	(.L_105 - .L_104)
.L_104:
        /*001c*/ 	.word	0x00000000
        /*0020*/ 	.short	0x0001
        /*0022*/ 	.short	0x0008
        /*0024*/ 	.byte	0x00, 0xf5, 0x21, 0x00


	//----- nvinfo : EIATTR_KPARAM_INFO
	.align		4
.L_105:
        /*0028*/ 	.byte	0x04, 0x17
        /*002a*/ 	.short	(.L_107 - .L_106)
.L_106:
        /*002c*/ 	.word	0x00000000
        /*0030*/ 	.short	0x0000
        /*0032*/ 	.short	0x0000
        /*0034*/ 	.byte	0x00, 0xf0, 0x11, 0x00


	//----- nvinfo : EIATTR_SPARSE_MMA_MASK
	.align		4
.L_107:
        /*0038*/ 	.byte	0x03, 0x50
        /*003a*/ 	.short	0x0000


	//----- nvinfo : EIATTR_MAXREG_COUNT
	.align		4
        /*003c*/ 	.byte	0x03, 0x1b
        /*003e*/ 	.short	0x00ff


	//----- nvinfo : EIATTR_MERCURY_ISA_VERSION
	.align		4
        /*0040*/ 	.byte	0x03, 0x5f
        /*0042*/ 	.short	0x0101


	//----- nvinfo : EIATTR_VRC_CTA_INIT_COUNT
	.align		4
        /*0044*/ 	.byte	0x02, 0x4a
	.zero		1
	.zero		1


	//----- nvinfo : EIATTR_EXIT_INSTR_OFFSETS
	.align		4
        /*0048*/ 	.byte	0x04, 0x1c
        /*004a*/ 	.short	(.L_109 - .L_108)


	//   ....[0]....
.L_108:
        /*004c*/ 	.word	0x000001d0


	//----- nvinfo : EIATTR_CRS_STACK_SIZE
	.align		4
.L_109:
        /*0050*/ 	.byte	0x04, 0x1e
        /*0052*/ 	.short	(.L_111 - .L_110)
.L_110:
        /*0054*/ 	.word	0x00000000


	//----- nvinfo : EIATTR_CBANK_PARAM_SIZE
	.align		4
.L_111:
        /*0058*/ 	.byte	0x03, 0x19
        /*005a*/ 	.short	0x0018


	//----- nvinfo : EIATTR_PARAM_CBANK
	.align		4
        /*005c*/ 	.byte	0x04, 0x0a
        /*005e*/ 	.short	(.L_113 - .L_112)
	.align		4
.L_112:
        /*0060*/ 	.word	index@(.nv.constant0._Z11get_gpu_maxiPdS_)
        /*0064*/ 	.short	0x0380
        /*0066*/ 	.short	0x0018


	//----- nvinfo : EIATTR_SW_WAR
	.align		4
.L_113:
        /*0068*/ 	.byte	0x04, 0x36
        /*006a*/ 	.short	(.L_115 - .L_114)
.L_114:
        /*006c*/ 	.word	0x00000008
.L_115:


//--------------------- .nv.callgraph             --------------------------
	.section	.nv.callgraph,"",@"SHT_CUDA_CALLGRAPH"
	.align	4
	.sectionentsize	8
	.align		4
        /*0000*/ 	.word	0x00000000
	.align		4
        /*0004*/ 	.word	0xffffffff
	.align		4
        /*0008*/ 	.word	0x00000000
	.align		4
        /*000c*/ 	.word	0xfffffffe
	.align		4
        /*0010*/ 	.word	0x00000000
	.align		4
        /*0014*/ 	.word	0xfffffffd
	.align		4
        /*0018*/ 	.word	0x00000000
	.align		4
        /*001c*/ 	.word	0xfffffffc


//--------------------- .text._Z11get_gpu_alliPdP5stats --------------------------
	.section	.text._Z11get_gpu_alliPdP5stats,"ax",@progbits
	.align	128
        .global         _Z11get_gpu_alliPdP5stats
        .type           _Z11get_gpu_alliPdP5stats,@function
        .size           _Z11get_gpu_alliPdP5stats,(.L_x_77 - _Z11get_gpu_alliPdP5stats)
        .other          _Z11get_gpu_alliPdP5stats,@"STO_CUDA_ENTRY STV_DEFAULT"
_Z11get_gpu_alliPdP5stats:
.text._Z11get_gpu_alliPdP5stats:
[----:B------:R-:W-:Y:S01]  /*0000*/  LDC R1, c[0x0][0x37c] ;  /* 0x0000df00ff017b82 */ /* 0x000fe20000000800 */
[----:B------:R-:W0:Y:S07]  /*0010*/  S2R R5, SR_TID.X ;  /* 0x0000000000057919 */ /* 0x000e2e0000002100 */
[----:B------:R-:W0:Y:S01]  /*0020*/  S2UR UR5, SR_CTAID.X ;  /* 0x00000000000579c3 */ /* 0x000e220000002500 */
[----:B------:R-:W1:Y:S01]  /*0030*/  LDCU.64 UR6, c[0x0][0x358] ;  /* 0x00006b00ff0677ac */ /* 0x000e620008000a00 */
[----:B------:R-:W2:Y:S06]  /*0040*/  LDCU UR9, c[0x0][0x380] ;  /* 0x00007000ff0977ac */ /* 0x000eac0008000800 */
[----:B------:R-:W0:Y:S08]  /*0050*/  LDC R4, c[0x0][0x360] ;  /* 0x0000d800ff047b82 */ /* 0x000e300000000800 */
[----:B------:R-:W3:Y:S01]  /*0060*/  LDC.64 R20, c[0x0][0x388] ;  /* 0x0000e200ff147b82 */ /* 0x000ee20000000a00 */
[----:B0-----:R-:W-:-:S04]  /*0070*/  IMAD R2, R4, UR5, R5 ;  /* 0x0000000504027c24 */ /* 0x001fc8000f8e0205 */
[----:B---3--:R-:W-:-:S06]  /*0080*/  IMAD.WIDE R20, R2, 0x8, R20 ;  /* 0x0000000802147825 */ /* 0x008fcc00078e0214 */
[----:B-1----:R-:W3:Y:S01]  /*0090*/  LDG.E.64 R20, desc[UR6][R20.64] ;  /* 0x0000000614147981 */ /* 0x002ee2000c1e1b00 */
[----:B------:R-:W0:Y:S01]  /*00a0*/  LDCU UR8, c[0x0][0x370] ;  /* 0x00006e00ff0877ac */ /* 0x000e220008000800 */
[----:B------:R-:W-:Y:S01]  /*00b0*/  BSSY.RECONVERGENT B0, `(.L_x_0) ;  /* 0x00000fb000007945 */ /* 0x000fe20003800200 */
[----:B------:R-:W-:Y:S01]  /*00c0*/  CS2R R30, SRZ ;  /* 0x00000000001e7805 */ /* 0x000fe2000001ff00 */
[----:B0-----:R-:W-:-:S04]  /*00d0*/  IMAD R3, R4, UR8, RZ ;  /* 0x0000000804037c24 */ /* 0x001fc8000f8e02ff */
[----:B------:R-:W-:-:S05]  /*00e0*/  IMAD.IADD R0, R2, 0x1, R3 ;  /* 0x0000000102007824 */ /* 0x000fca00078e0203 */
[----:B--2---:R-:W-:Y:S01]  /*00f0*/  ISETP.GE.AND P0, PT, R0, UR9, PT ;  /* 0x0000000900007c0c */ /* 0x004fe2000bf06270 */
[--C-:B---3--:R-:W-:Y:S02]  /*0100*/  IMAD.MOV.U32 R28, RZ, RZ, R20.reuse ;  /* 0x000000ffff1c7224 */ /* 0x108fe400078e0014 */
[--C-:B------:R-:W-:Y:S02]  /*0110*/  IMAD.MOV.U32 R29, RZ, RZ, R21.reuse ;  /* 0x000000ffff1d7224 */ /* 0x100fe400078e0015 */
[----:B------:R-:W-:Y:S02]  /*0120*/  IMAD.MOV.U32 R14, RZ, RZ, R20 ;  /* 0x000000ffff0e7224 */ /* 0x000fe400078e0014 */
[----:B------:R-:W-:-:S06]  /*0130*/  IMAD.MOV.U32 R15, RZ, RZ, R21 ;  /* 0x000000ffff0f7224 */ /* 0x000fcc00078e0015 */
[----:B------:R-:W-:Y:S05]  /*0140*/  @P0 BRA `(.L_x_1) ;  /* 0x0000000c00c40947 */ /* 0x000fea0003800000 */
[----:B------:R-:W0:Y:S01]  /*0150*/  I2F.U32.RP R6, R3 ;  /* 0x0000000300067306 */ /* 0x000e220000209000 */
[----:B------:R-:W-:Y:S01]  /*0160*/  ULEA UR4, UR8, UR5, 0x1 ;  /* 0x0000000508047291 */ /* 0x000fe2000f8e08ff */
[----:B------:R-:W-:Y:S01]  /*0170*/  IADD3 R9, PT, PT, RZ, -R3, RZ ;  /* 0x80000003ff097210 */ /* 0x000fe20007ffe0ff */
[----:B------:R-:W-:Y:S01]  /*0180*/  BSSY.RECONVERGENT B1, `(.L_x_2) ;  /* 0x00000c2000017945 */ /* 0x000fe20003800200 */
[----:B------:R-:W-:Y:S02]  /*0190*/  ISETP.NE.U32.AND P3, PT, R3, RZ, PT ;  /* 0x000000ff0300720c */ /* 0x000fe40003f65070 */
[----:B------:R-:W-:Y:S01]  /*01a0*/  CS2R R30, SRZ ;  /* 0x00000000001e7805 */ /* 0x000fe2000001ff00 */
[----:B------:R-:W-:Y:S02]  /*01b0*/  IMAD.MOV.U32 R14, RZ, RZ, R20 ;  /* 0x000000ffff0e7224 */ /* 0x000fe400078e0014 */
[----:B------:R-:W-:Y:S02]  /*01c0*/  IMAD R4, R4, UR4, R5 ;  /* 0x0000000404047c24 */ /* 0x000fe4000f8e0205 */
[----:B------:R-:W-:-:S02]  /*01d0*/  IMAD.MOV.U32 R15, RZ, RZ, R21 ;  /* 0x000000ffff0f7224 */ /* 0x000fc400078e0015 */
[----:B------:R-:W-:Y:S01]  /*01e0*/  IMAD.MOV.U32 R28, RZ, RZ, R20 ;  /* 0x000000ffff1c7224 */ /* 0x000fe200078e0014 */
[----:B------:R-:W-:Y:S01]  /*01f0*/  VIMNMX R7, PT, PT, R4, UR9, !PT ;  /* 0x0000000904077c48 */ /* 0x000fe2000ffe0100 */
[----:B------:R-:W-:Y:S01]  /*0200*/  IMAD.MOV.U32 R29, RZ, RZ, R21 ;  /* 0x000000ffff1d7224 */ /* 0x000fe200078e0015 */
[----:B0-----:R-:W0:Y:S03]  /*0210*/  MUFU.RCP R6, R6 ;  /* 0x0000000600067308 */ /* 0x001e260000001000 */
[----:B------:R-:W-:Y:S02]  /*0220*/  IMAD.IADD R7, R7, 0x1, -R4 ;  /* 0x0000000107077824 */ /* 0x000fe400078e0a04 */
[----:B------:R-:W-:-:S03]  /*0230*/  IMAD.MOV.U32 R4, RZ, RZ, RZ ;  /* 0x000000ffff047224 */ /* 0x000fc600078e00ff */
[C---:B------:R-:W-:Y:S01]  /*0240*/  ISETP.NE.AND P0, PT, R7.reuse, RZ, PT ;  /* 0x000000ff0700720c */ /* 0x040fe20003f05270 */
[----:B0-----:R-:W-:Y:S02]  /*0250*/  VIADD R5, R6, 0xffffffe ;  /* 0x0ffffffe06057836 */ /* 0x001fe40000000000 */
[----:B------:R-:W-:-:S10]  /*0260*/  VIADD R6, R7, 0xffffffff ;  /* 0xffffffff07067836 */ /* 0x000fd40000000000 */
[----:B------:R-:W-:Y:S01]  /*0270*/  @!P0 IMAD.MOV R6, RZ, RZ, R7 ;  /* 0x000000ffff068224 */ /* 0x000fe200078e0207 */
[----:B------:R-:W0:Y:S02]  /*0280*/  F2I.FTZ.U32.TRUNC.NTZ R5, R5 ;  /* 0x0000000500057305 */ /* 0x000e24000021f000 */
[----:B0-----:R-:W-:-:S04]  /*0290*/  IMAD R9, R9, R5, RZ ;  /* 0x0000000509097224 */ /* 0x001fc800078e02ff */
[----:B------:R-:W-:-:S06]  /*02a0*/  IMAD.HI.U32 R9, R5, R9, R4 ;  /* 0x0000000905097227 */ /* 0x000fcc00078e0004 */
[----:B------:R-:W-:-:S04]  /*02b0*/  IMAD.HI.U32 R9, R9, R6, RZ ;  /* 0x0000000609097227 */ /* 0x000fc800078e00ff */
[----:B------:R-:W-:-:S04]  /*02c0*/  IMAD.MOV R4, RZ, RZ, -R9 ;  /* 0x000000ffff047224 */ /* 0x000fc800078e0a09 */
[----:B------:R-:W-:Y:S01]  /*02d0*/  IMAD R6, R3, R4, R6 ;  /* 0x0000000403067224 */ /* 0x000fe200078e0206 */
[----:B------:R-:W-:-:S04]  /*02e0*/  SEL R4, RZ, 0x1, !P0 ;  /* 0x00000001ff047807 */ /* 0x000fc80004000000 */
[----:B------:R-:W-:-:S13]  /*02f0*/  ISETP.GE.U32.AND P1, PT, R6, R3, PT ;  /* 0x000000030600720c */ /* 0x000fda0003f26070 */
[----:B------:R-:W-:Y:S02]  /*0300*/  @P1 IMAD.IADD R6, R6, 0x1, -R3 ;  /* 0x0000000106061824 */ /* 0x000fe400078e0a03 */
[----:B------:R-:W-:-:S03]  /*0310*/  @P1 VIADD R9, R9, 0x1 ;  /* 0x0000000109091836 */ /* 0x000fc60000000000 */
[----:B------:R-:W-:Y:S01]  /*0320*/  ISETP.GE.U32.AND P2, PT, R6, R3, PT ;  /* 0x000000030600720c */ /* 0x000fe20003f46070 */
[----:B------:R-:W-:-:S12]  /*0330*/  IMAD.MOV.U32 R6, RZ, RZ, 0x1 ;  /* 0x00000001ff067424 */ /* 0x000fd800078e00ff */
[----:B------:R-:W-:Y:S01]  /*0340*/  @P2 VIADD R9, R9, 0x1 ;  /* 0x0000000109092836 */ /* 0x000fe20000000000 */
[----:B------:R-:W-:-:S04]  /*0350*/  @!P3 LOP3.LUT R9, RZ, R3, RZ, 0x33, !PT ;  /* 0x00000003ff09b212 */ /* 0x000fc800078e33ff */
[----:B------:R-:W-:Y:S01]  /*0360*/  IADD3 R9, PT, PT, R4, R9, RZ ;  /* 0x0000000904097210 */ /* 0x000fe20007ffe0ff */
[----:B------:R-:W-:-:S03]  /*0370*/  IMAD.MOV.U32 R4, RZ, RZ, R0 ;  /* 0x000000ffff047224 */ /* 0x000fc600078e0000 */
[C---:B------:R-:W-:Y:S01]  /*0380*/  ISETP.GE.U32.AND P0, PT, R9.reuse, 0x3, PT ;  /* 0x000000030900780c */ /* 0x040fe20003f06070 */
[----:B------:R-:W-:-:S05]  /*0390*/  VIADD R7, R9, 0x1 ;  /* 0x0000000109077836 */ /* 0x000fca0000000000 */
[----:B------:R-:W-:-:S07]  /*03a0*/  LOP3.LUT R5, R7, 0x3, RZ, 0xc0, !PT ;  /* 0x0000000307057812 */ /* 0x000fce00078ec0ff */
[----:B------:R-:W-:Y:S05]  /*03b0*/  @!P0 BRA `(.L_x_3) ;  /* 0x0000000800788947 */ /* 0x000fea0003800000 */
[----:B------:R-:W-:Y:S01]  /*03c0*/  LOP3.LUT R7, R7, 0xfffffffc, RZ, 0xc0, !PT ;  /* 0xfffffffc07077812 */ /* 0x000fe200078ec0ff */
[----:B------:R-:W-:Y:S01]  /*03d0*/  HFMA2 R6, -RZ, RZ, 0, 1.1920928955078125e-07 ;  /* 0x00000002ff067431 */ /* 0x000fe200000001ff */
[----:B------:R-:W-:Y:S01]  /*03e0*/  BSSY.RECONVERGENT B2, `(.L_x_4) ;  /* 0x000009a000027945 */ /* 0x000fe20003800200 */
[----:B------:R-:W-:Y:S01]  /*03f0*/  CS2R R30, SRZ ;  /* 0x00000000001e7805 */ /* 0x000fe2000001ff00 */
[--C-:B------:R-:W-:Y:S02]  /*0400*/  IMAD.MOV.U32 R14, RZ, RZ, R20.reuse ;  /* 0x000000ffff0e7224 */ /* 0x100fe400078e0014 */
[--C-:B------:R-:W-:Y:S02]  /*0410*/  IMAD.MOV.U32 R15, RZ, RZ, R21.reuse ;  /* 0x000000ffff0f7224 */ /* 0x100fe400078e0015 */
[----:B------:R-:W-:Y:S02]  /*0420*/  IMAD.MOV.U32 R28, RZ, RZ, R20 ;  /* 0x000000ffff1c7224 */ /* 0x000fe400078e0014 */
[----:B------:R-:W-:-:S02]  /*0430*/  IMAD.MOV.U32 R29, RZ, RZ, R21 ;  /* 0x000000ffff1d7224 */ /* 0x000fc400078e0015 */
[----:B------:R-:W-:-:S07]  /*0440*/  IMAD.MOV R7, RZ, RZ, -R7 ;  /* 0x000000ffff077224 */ /* 0x000fce00078e0a07 */
.L_x_13:
[----:B------:R-:W0:Y:S02]  /*0450*/  LDC.64 R24, c[0x0][0x388] ;  /* 0x0000e200ff187b82 */ /* 0x000e240000000a00 */
[----:B0-----:R-:W-:-:S05]  /*0460*/  IMAD.WIDE R24, R4, 0x8, R24 ;  /* 0x0000000804187825 */ /* 0x001fca00078e0218 */
[----:B------:R-:W2:Y:S01]  /*0470*/  LDG.E.64 R26, desc[UR6][R24.64] ;  /* 0x00000006181a7981 */ /* 0x000ea2000c1e1b00 */
[----:B------:R-:W0:Y:S01]  /*0480*/  I2F.F64.U32 R34, R6 ;  /* 0x0000000600227312 */ /* 0x000e220000201800 */
[----:B------:R-:W-:Y:S01]  /*0490*/  IMAD.MOV.U32 R8, RZ, RZ, 0x1 ;  /* 0x00000001ff087424 */ /* 0x000fe200078e00ff */
[----:B------:R-:W-:Y:S06]  /*04a0*/  BSSY.RECONVERGENT B3, `(.L_x_5) ;  /* 0x000001b000037945 */ /* 0x000fec0003800200 */
[----:B0-----:R-:W0:Y:S02]  /*04b0*/  MUFU.RCP64H R9, R35 ;  /* 0x0000002300097308 */ /* 0x001e240000001800 */
[----:B0-----:R-:W-:-:S08]  /*04c0*/  DFMA R10, -R34, R8, 1 ;  /* 0x3ff00000220a742b */ /* 0x001fd00000000108 */
[----:B------:R-:W-:-:S08]  /*04d0*/  DFMA R10, R10, R10, R10 ;  /* 0x0000000a0a0a722b */ /* 0x000fd0000000000a */
[----:B------:R-:W-:-:S08]  /*04e0*/  DFMA R10, R8, R10, R8 ;  /* 0x0000000a080a722b */ /* 0x000fd00000000008 */
[----:B------:R-:W-:-:S08]  /*04f0*/  DFMA R8, -R34, R10, 1 ;  /* 0x3ff000002208742b */ /* 0x000fd0000000010a */
[----:B------:R-:W-:Y:S02]  /*0500*/  DFMA R8, R10, R8, R10 ;  /* 0x000000080a08722b */ /* 0x000fe4000000000a */
[----:B--2---:R-:W-:Y:S02]  /*0510*/  DADD R18, R26, -R28 ;  /* 0x000000001a127229 */ /* 0x004fe4000000081c */
[----:B------:R-:W-:Y:S02]  /*0520*/  DSETP.GEU.AND P0, PT, R20, R26, PT ;  /* 0x0000001a1400722a */ /* 0x000fe40003f0e000 */
[----:B------:R-:W-:-:S04]  /*0530*/  DSETP.GEU.AND P1, PT, R26, R14, PT ;  /* 0x0000000e1a00722a */ /* 0x000fc80003f2e000 */
[----:B------:R-:W-:Y:S01]  /*0540*/  DMUL R10, R18, R8 ;  /* 0x00000008120a7228 */ /* 0x000fe20000000000 */
[C---:B------:R-:W-:Y:S02]  /*0550*/  FSEL R20, R26.reuse, R20, !P0 ;  /* 0x000000141a147208 */ /* 0x040fe40004000000 */
[----:B------:R-:W-:Y:S02]  /*0560*/  FSETP.GEU.AND P3, PT, |R19|, 6.5827683646048100446e-37, PT ;  /* 0x036000001300780b */ /* 0x000fe40003f6e200 */
[C---:B------:R-:W-:Y:S02]  /*0570*/  FSEL R21, R27.reuse, R21, !P0 ;  /* 0x000000151b157208 */ /* 0x040fe40004000000 */
[----:B------:R-:W-:Y:S01]  /*0580*/  FSEL R22, R26, R14, !P1 ;  /* 0x0000000e1a167208 */ /* 0x000fe20004800000 */
[----:B------:R-:W-:Y:S01]  /*0590*/  DFMA R12, -R34, R10, R18 ;  /* 0x0000000a220c722b */ /* 0x000fe20000000112 */
[----:B------:R-:W-:-:S07]  /*05a0*/  FSEL R23, R27, R15, !P1 ;  /* 0x0000000f1b177208 */ /* 0x000fce0004800000 */
[----:B------:R-:W-:Y:S01]  /*05b0*/  DFMA R10, R8, R12, R10 ;  /* 0x0000000c080a722b */ /* 0x000fe2000000000a */
[----:B------:R-:W-:-:S09]  /*05c0*/  VIADD R8, R6, 0x3 ;  /* 0x0000000306087836 */ /* 0x000fd20000000000 */
[----:B------:R-:W-:-:S05]  /*05d0*/  FFMA R0, RZ, R35, R11 ;  /* 0x00000023ff007223 */ /* 0x000fca000000000b */
[----:B------:R-:W-:-:S13]  /*05e0*/  FSETP.GT.AND P2, PT, |R0|, 1.469367938527859385e-39, PT ;  /* 0x001000000000780b */ /* 0x000fda0003f44200 */
[----:B------:R-:W-:Y:S05]  /*05f0*/  @P2 BRA P3, `(.L_x_6) ;  /* 0x0000000000142947 */ /* 0x000fea0001800000 */
[----:B------:R-:W-:Y:S01]  /*0600*/  MOV R10, R18 ;  /* 0x00000012000a7202 */ /* 0x000fe20000000f00 */
[----:B------:R-:W-:Y:S01]  /*0610*/  IMAD.MOV.U32 R11, RZ, RZ, R19 ;  /* 0x000000ffff0b7224 */ /* 0x000fe200078e0013 */
[----:B------:R-:W-:-:S07]  /*0620*/  MOV R0, 0x640 ;  /* 0x0000064000007802 */ /* 0x000fce0000000f00 */
[----:B------:R-:W-:Y:S05]  /*0630*/  CALL.REL.NOINC `($__internal_0_$__cuda_sm20_div_rn_f64_full) ;  /* 0x0000000800a87944 */ /* 0x000fea0003c00000 */
[----:B------:R-:W-:-:S07]  /*0640*/  IMAD.MOV.U32 R11, RZ, RZ, R9 ;  /* 0x000000ffff0b7224 */ /* 0x000fce00078e0009 */
.L_x_6:
[----:B------:R-:W-:Y:S05]  /*0650*/  BSYNC.RECONVERGENT B3 ;  /* 0x0000000000037941 */ /* 0x000fea0003800200 */
.L_x_5:
[----:B------:R-:W-:-:S05]  /*0660*/  IMAD.WIDE R24, R3, 0x8, R24 ;  /* 0x0000000803187825 */ /* 0x000fca00078e0218 */
[----:B------:R-:W2:Y:S01]  /*0670*/  LDG.E.64 R14, desc[UR6][R24.64] ;  /* 0x00000006180e7981 */ /* 0x000ea2000c1e1b00 */
[----:B------:R-:W-:Y:S01]  /*0680*/  VIADD R34, R6, 0x1 ;  /* 0x0000000106227836 */ /* 0x000fe20000000000 */
[----:B------:R-:W-:Y:S01]  /*0690*/  DADD R28, R10, R28 ;  /* 0x000000000a1c7229 */ /* 0x000fe2000000001c */
[----:B------:R-:W-:Y:S01]  /*06a0*/  IMAD.MOV.U32 R12, RZ, RZ, 0x1 ;  /* 0x00000001ff0c7424 */ /* 0x000fe200078e00ff */
[----:B------:R-:W-:Y:S03]  /*06b0*/  BSSY.RECONVERGENT B3, `(.L_x_7) ;  /* 0x000001d000037945 */ /* 0x000fe60003800200 */
[----:B------:R-:W0:Y:S03]  /*06c0*/  I2F.F64.U32 R34, R34 ;  /* 0x0000002200227312 */ /* 0x000e260000201800 */
[----:B------:R-:W-:-:S08]  /*06d0*/  DADD R26, R26, -R28 ;  /* 0x000000001a1a7229 */ /* 0x000fd0000000081c */
[----:B------:R-:W-:Y:S01]  /*06e0*/  DFMA R18, R18, R26, R30 ;  /* 0x0000001a1212722b */ /* 0x000fe2000000001e */
[----:B0-----:R-:W0:Y:S02]  /*06f0*/  MUFU.RCP64H R13, R35 ;  /* 0x00000023000d7308 */ /* 0x001e240000001800 */
[----:B0-----:R-:W-:-:S08]  /*0700*/  DFMA R16, -R34, R12, 1 ;  /* 0x3ff000002210742b */ /* 0x001fd0000000010c */
[----:B------:R-:W-:-:S08]  /*0710*/  DFMA R16, R16, R16, R16 ;  /* 0x000000101010722b */ /* 0x000fd00000000010 */
[----:B------:R-:W-:-:S08]  /*0720*/  DFMA R12, R12, R16, R12 ;  /* 0x000000100c0c722b */ /* 0x000fd0000000000c */
[----:B------:R-:W-:-:S08]  /*0730*/  DFMA R10, -R34, R12, 1 ;  /* 0x3ff00000220a742b */ /* 0x000fd0000000010c */
[----:B------:R-:W-:Y:S02]  /*0740*/  DFMA R10, R12, R10, R12 ;  /* 0x0000000a0c0a722b */ /* 0x000fe4000000000c */
[--C-:B--2---:R-:W-:Y:S02]  /*0750*/  DADD R16, -R28, R14.reuse ;  /* 0x000000001c107229 */ /* 0x104fe4000000010e */
        /* <DEDUP_REMOVED lines=9> */
[----:B------:R-:W-:-:S10]  /*07f0*/  DFMA R10, R10, R32, R12 ;  /* 0x000000200a0a722b */ /* 0x000fd4000000000c */
[----:B------:R-:W-:-:S05]  /*0800*/  FFMA R0, RZ, R35, R11 ;  /* 0x00000023ff007223 */ /* 0x000fca000000000b */
[----:B------:R-:W-:-:S13]  /*0810*/  FSETP.GT.AND P2, PT, |R0|, 1.469367938527859385e-39, PT ;  /* 0x001000000000780b */ /* 0x000fda0003f44200 */
[----:B------:R-:W-:Y:S05]  /*0820*/  @P2 BRA P3, `(.L_x_8) ;  /* 0x0000000000142947 */ /* 0x000fea0001800000 */
[----:B------:R-:W-:Y:S01]  /*0830*/  IMAD.MOV.U32 R10, RZ, RZ, R16 ;  /* 0x000000ffff0a7224 */ /* 0x000fe200078e0010 */
[----:B------:R-:W-:Y:S01]  /*0840*/  MOV R0, 0x870 ;  /* 0x0000087000007802 */ /* 0x000fe20000000f00 */
[----:B------:R-:W-:-:S07]  /*0850*/  IMAD.MOV.U32 R11, RZ, RZ, R17 ;  /* 0x000000ffff0b7224 */ /* 0x000fce00078e0011 */
[----:B------:R-:W-:Y:S05]  /*0860*/  CALL.REL.NOINC `($__internal_0_$__cuda_sm20_div_rn_f64_full) ;  /* 0x00000008001c7944 */ /* 0x000fea0003c00000 */
[----:B------:R-:W-:-:S07]  /*0870*/  IMAD.MOV.U32 R11, RZ, RZ, R9 ;  /* 0x000000ffff0b7224 */ /* 0x000fce00078e0009 */
.L_x_8:
[----:B------:R-:W-:Y:S05]  /*0880*/  BSYNC.RECONVERGENT B3 ;  /* 0x0000000000037941 */ /* 0x000fea0003800200 */
.L_x_7:
[----:B------:R-:W-:-:S05]  /*0890*/  IMAD.WIDE R24, R3, 0x8, R24 ;  /* 0x0000000803187825 */ /* 0x000fca00078e0218 */
[----:B------:R-:W2:Y:S01]  /*08a0*/  LDG.E.64 R26, desc[UR6][R24.64] ;  /* 0x00000006181a7981 */ /* 0x000ea2000c1e1b00 */
[----:B------:R-:W-:Y:S01]  /*08b0*/  IADD3 R34, PT, PT, R6, 0x2, RZ ;  /* 0x0000000206227810 */ /* 0x000fe20007ffe0ff */
[----:B------:R-:W-:Y:S01]  /*08c0*/  IMAD.MOV.U32 R12, RZ, RZ, 0x1 ;  /* 0x00000001ff0c7424 */ /* 0x000fe200078e00ff */
[----:B------:R-:W-:Y:S01]  /*08d0*/  DADD R28, R28, R10 ;  /* 0x000000001c1c7229 */ /* 0x000fe2000000000a */
[----:B------:R-:W-:Y:S03]  /*08e0*/  BSSY.RECONVERGENT B3, `(.L_x_9) ;  /* 0x000001d000037945 */ /* 0x000fe60003800200 */
[----:B------:R-:W0:Y:S04]  /*08f0*/  I2F.F64.U32 R34, R34 ;  /* 0x0000002200227312 */ /* 0x000e280000201800 */
        /* <DEDUP_REMOVED lines=27> */
.L_x_10:
[----:B------:R-:W-:Y:S05]  /*0ab0*/  BSYNC.RECONVERGENT B3 ;  /* 0x0000000000037941 */ /* 0x000fea0003800200 */
.L_x_9:
[----:B------:R-:W-:-:S06]  /*0ac0*/  IMAD.WIDE R16, R3, 0x8, R24 ;  /* 0x0000000803107825 */ /* 0x000fcc00078e0218 */
[----:B------:R-:W2:Y:S01]  /*0ad0*/  LDG.E.64 R16, desc[UR6][R16.64] ;  /* 0x0000000610107981 */ /* 0x000ea2000c1e1b00 */
[----:B------:R-:W0:Y:S01]  /*0ae0*/  I2F.F64.U32 R34, R8 ;  /* 0x0000000800227312 */ /* 0x000e220000201800 */
[----:B------:R-:W-:Y:S01]  /*0af0*/  IMAD.MOV.U32 R12, RZ, RZ, 0x1 ;  /* 0x00000001ff0c7424 */ /* 0x000fe200078e00ff */
[----:B------:R-:W-:Y:S01]  /*0b00*/  DADD R28, R28, R10 ;  /* 0x000000001c1c7229 */ /* 0x000fe2000000000a */
[----:B------:R-:W-:Y:S07]  /*0b10*/  BSSY.RECONVERGENT B3, `(.L_x_11) ;  /* 0x000001e000037945 */ /* 0x000fee0003800200 */
[----:B------:R-:W-:Y:S01]  /*0b20*/  DADD R26, R26, -R28 ;  /* 0x000000001a1a7229 */ /* 0x000fe2000000081c */
[----:B0-----:R-:W0:Y:S07]  /*0b30*/  MUFU.RCP64H R13, R35 ;  /* 0x00000023000d7308 */ /* 0x001e2e0000001800 */
[----:B------:R-:W-:-:S02]  /*0b40*/  DFMA R18, R30, R26, R18 ;  /* 0x0000001a1e12722b */ /* 0x000fc40000000012 */
        /* <DEDUP_REMOVED lines=8> */
[----:B------:R-:W-:Y:S02]  /*0bd0*/  DMUL R12, R22, R10 ;  /* 0x0000000a160c7228 */ /* 0x000fe40000000000 */
[----:B------:R-:W-:-:S06]  /*0be0*/  FSETP.GEU.AND P3, PT, |R23|, 6.5827683646048100446e-37, PT ;  /* 0x036000001700780b */ /* 0x000fcc0003f6e200 */
[----:B------:R-:W-:-:S08]  /*0bf0*/  DFMA R8, -R34, R12, R22 ;  /* 0x0000000c2208722b */ /* 0x000fd00000000116 */
[----:B------:R-:W-:Y:S01]  /*0c00*/  DFMA R10, R10, R8, R12 ;  /* 0x000000080a0a722b */ /* 0x000fe2000000000c */
[C---:B------:R-:W-:Y:S02]  /*0c10*/  FSEL R9, R17.reuse, R15, !P0 ;  /* 0x0000000f11097208 */ /* 0x040fe40004000000 */
[----:B------:R-:W-:Y:S02]  /*0c20*/  FSEL R15, R17, R21, !P1 ;  /* 0x00000015110f7208 */ /* 0x000fe40004800000 */
[----:B------:R-:W-:-:S05]  /*0c30*/  MOV R21, R9 ;  /* 0x0000000900157202 */ /* 0x000fca0000000f00 */
[----:B------:R-:W-:-:S05]  /*0c40*/  FFMA R0, RZ, R35, R11 ;  /* 0x00000023ff007223 */ /* 0x000fca000000000b */
[----:B------:R-:W-:Y:S02]  /*0c50*/  FSETP.GT.AND P2, PT, |R0|, 1.469367938527859385e-39, PT ;  /* 0x001000000000780b */ /* 0x000fe40003f44200 */
[C---:B------:R-:W-:Y:S02]  /*0c60*/  FSEL R0, R16.reuse, R14, !P0 ;  /* 0x0000000e10007208 */ /* 0x040fe40004000000 */
[----:B------:R-:W-:-:S03]  /*0c70*/  FSEL R14, R16, R20, !P1 ;  /* 0x00000014100e7208 */ /* 0x000fc60004800000 */
[----:B------:R-:W-:-:S06]  /*0c80*/  IMAD.MOV.U32 R20, RZ, RZ, R0 ;  /* 0x000000ffff147224 */ /* 0x000fcc00078e0000 */
[----:B------:R-:W-:Y:S05]  /*0c90*/  @P2 BRA P3, `(.L_x_12) ;  /* 0x0000000000142947 */ /* 0x000fea0001800000 */
[----:B------:R-:W-:Y:S01]  /*0ca0*/  IMAD.MOV.U32 R10, RZ, RZ, R22 ;  /* 0x000000ffff0a7224 */ /* 0x000fe200078e0016 */
[----:B------:R-:W-:Y:S01]  /*0cb0*/  MOV R0, 0xce0 ;  /* 0x00000ce000007802 */ /* 0x000fe20000000f00 */
[----:B------:R-:W-:-:S07]  /*0cc0*/  IMAD.MOV.U32 R11, RZ, RZ, R23 ;  /* 0x000000ffff0b7224 */ /* 0x000fce00078e0017 */
[----:B------:R-:W-:Y:S05]  /*0cd0*/  CALL.REL.NOINC `($__internal_0_$__cuda_sm20_div_rn_f64_full) ;  /* 0x0000000400007944 */ /* 0x000fea0003c00000 */
[----:B------:R-:W-:-:S07]  /*0ce0*/  IMAD.MOV.U32 R11, RZ, RZ, R9 ;  /* 0x000000ffff0b7224 */ /* 0x000fce00078e0009 */
.L_x_12:
[----:B------:R-:W-:Y:S05]  /*0cf0*/  BSYNC.RECONVERGENT B3 ;  /* 0x0000000000037941 */ /* 0x000fea0003800200 */
.L_x_11:
[----:B------:R-:W-:Y:S01]  /*0d00*/  VIADD R7, R7, 0x4 ;  /* 0x0000000407077836 */ /* 0x000fe20000000000 */
[----:B------:R-:W-:Y:S01]  /*0d10*/  DADD R28, R28, R10 ;  /* 0x000000001c1c7229 */ /* 0x000fe2000000000a */
[----:B------:R-:W-:Y:S02]  /*0d20*/  IMAD R4, R3, 0x4, R4 ;  /* 0x0000000403047824 */ /* 0x000fe400078e0204 */
[----:B------:R-:W-:Y:S01]  /*0d30*/  VIADD R6, R6, 0x4 ;  /* 0x0000000406067836 */ /* 0x000fe20000000000 */
[----:B------:R-:W-:-:S04]  /*0d40*/  ISETP.NE.AND P0, PT, R7, RZ, PT ;  /* 0x000000ff0700720c */ /* 0x000fc80003f05270 */
[----:B------:R-:W-:-:S08]  /*0d50*/  DADD R16, R16, -R28 ;  /* 0x0000000010107229 */ /* 0x000fd0000000081c */
[----:B------:R-:W-:Y:S01]  /*0d60*/  DFMA R30, R22, R16, R18 ;  /* 0x00000010161e722b */ /* 0x000fe20000000012 */
[----:B------:R-:W-:Y:S10]  /*0d70*/  @P0 BRA `(.L_x_13) ;  /* 0xfffffff400b40947 */ /* 0x000ff4000383ffff */
[----:B------:R-:W-:Y:S05]  /*0d80*/  BSYNC.RECONVERGENT B2 ;  /* 0x0000000000027941 */ /* 0x000fea0003800200 */
.L_x_4:
[----:B------:R-:W-:-:S07]  /*0d90*/  IADD3 R6, PT, PT, R6, -0x1, RZ ;  /* 0xffffffff06067810 */ /* 0x000fce0007ffe0ff */
.L_x_3:
[----:B------:R-:W-:Y:S05]  /*0da0*/  BSYNC.RECONVERGENT B1 ;  /* 0x0000000000017941 */ /* 0x000fea0003800200 */
.L_x_2:
[----:B------:R-:W-:-:S13]  /*0db0*/  ISETP.NE.AND P0, PT, R5, RZ, PT ;  /* 0x000000ff0500720c */ /* 0x000fda0003f05270 */
[----:B------:R-:W-:Y:S05]  /*0dc0*/  @!P0 BRA `(.L_x_1) ;  /* 0x0000000000a48947 */ /* 0x000fea0003800000 */
[----:B------:R-:W-:-:S07]  /*0dd0*/  IMAD.MOV R5, RZ, RZ, -R5 ;  /* 0x000000ffff057224 */ /* 0x000fce00078e0a05 */
.L_x_16:
[----:B------:R-:W0:Y:S02]  /*0de0*/  LDC.64 R18, c[0x0][0x388] ;  /* 0x0000e200ff127b82 */ /* 0x000e240000000a00 */
[----:B0-----:R-:W-:-:S06]  /*0df0*/  IMAD.WIDE R18, R4, 0x8, R18 ;  /* 0x0000000804127825 */ /* 0x001fcc00078e0212 */
[----:B------:R-:W2:Y:S01]  /*0e00*/  LDG.E.64 R18, desc[UR6][R18.64] ;  /* 0x0000000612127981 */ /* 0x000ea2000c1e1b00 */
[----:B------:R-:W-:Y:S01]  /*0e10*/  VIADD R6, R6, 0x1 ;  /* 0x0000000106067836 */ /* 0x000fe20000000000 */
[----:B------:R-:W-:Y:S01]  /*0e20*/  BSSY.RECONVERGENT B1, `(.L_x_14) ;  /* 0x000001e000017945 */ /* 0x000fe20003800200 */
[----:B------:R-:W-:Y:S02]  /*0e30*/  IMAD.MOV.U32 R8, RZ, RZ, 0x1 ;  /* 0x00000001ff087424 */ /* 0x000fe400078e00ff */
[----:B------:R-:W0:Y:S01]  /*0e40*/  I2F.F64.U32 R34, R6 ;  /* 0x0000000600227312 */ /* 0x000e220000201800 */
[----:B------:R-:W-:-:S05]  /*0e50*/  VIADD R5, R5, 0x1 ;  /* 0x0000000105057836 */ /* 0x000fca0000000000 */
[----:B------:R-:W-:Y:S02]  /*0e60*/  ISETP.NE.AND P1, PT, R5, RZ, PT ;  /* 0x000000ff0500720c */ /* 0x000fe40003f25270 */
        /* <DEDUP_REMOVED lines=24> */
[----:B------:R-:W-:-:S07]  /*0ff0*/  MOV R11, R9 ;  /* 0x00000009000b7202 */ /* 0x000fce0000000f00 */
.L_x_15:
[----:B------:R-:W-:Y:S05]  /*1000*/  BSYNC.RECONVERGENT B1 ;  /* 0x0000000000017941 */ /* 0x000fea0003800200 */
.L_x_14:
[----:B------:R-:W-:Y:S01]  /*1010*/  DADD R28, R10, R28 ;  /* 0x000000000a1c7229 */ /* 0x000fe2000000001c */
[----:B------:R-:W-:-:S07]  /*1020*/  IMAD.IADD R4, R3, 0x1, R4 ;  /* 0x0000000103047824 */ /* 0x000fce00078e0204 */
[----:B------:R-:W-:-:S08]  /*1030*/  DADD R18, R18, -R28 ;  /* 0x0000000012127229 */ /* 0x000fd0000000081c */
[----:B------:R-:W-:Y:S01]  /*1040*/  DFMA R30, R16, R18, R30 ;  /* 0x00000012101e722b */ /* 0x000fe2000000001e */
[----:B------:R-:W-:Y:S10]  /*1050*/  @P1 BRA `(.L_x_16) ;  /* 0xfffffffc00601947 */ /* 0x000ff4000383ffff */
.L_x_1:
[----:B------:R-:W-:Y:S05]  /*1060*/  BSYNC.RECONVERGENT B0 ;  /* 0x0000000000007941 */ /* 0x000fea0003800200 */
.L_x_0:
[----:B------:R-:W0:Y:S02]  /*1070*/  LDC.64 R4, c[0x0][0x390] ;  /* 0x0000e400ff047b82 */ /* 0x000e240000000a00 */
[----:B0-----:R-:W-:-:S05]  /*1080*/  IMAD.WIDE R2, R2, 0x20, R4 ;  /* 0x0000002002027825 */ /* 0x001fca00078e0204 */
[----:B------:R-:W-:Y:S04]  /*1090*/  STG.E.64 desc[UR6][R2.64], R28 ;  /* 0x0000001c02007986 */ /* 0x000fe8000c101b06 */
[----:B------:R-:W-:Y:S04]  /*10a0*/  STG.E.64 desc[UR6][R2.64+0x8], R14 ;  /* 0x0000080e02007986 */ /* 0x000fe8000c101b06 */
[----:B------:R-:W-:Y:S04]  /*10b0*/  STG.E.64 desc[UR6][R2.64+0x10], R20 ;  /* 0x0000101402007986 */ /* 0x000fe8000c101b06 */
[----:B------:R-:W-:Y:S01]  /*10c0*/  STG.E.64 desc[UR6][R2.64+0x18], R30 ;  /* 0x0000181e02007986 */ /* 0x000fe2000c101b06 */
[----:B------:R-:W-:Y:S05]  /*10d0*/  EXIT ;  /* 0x000000000000794d */ /* 0x000fea0003800000 */
        .weak           $__internal_0_$__cuda_sm20_div_rn_f64_full
        .type           $__internal_0_$__cuda_sm20_div_rn_f64_full,@function
        .size           $__internal_0_$__cuda_sm20_div_rn_f64_full,(.L_x_77 - $__internal_0_$__cuda_sm20_div_rn_f64_full)
$__internal_0_$__cuda_sm20_div_rn_f64_full:
[C---:B------:R-:W-:Y:S01]  /*10e0*/  FSETP.GEU.AND P0, PT, |R35|.reuse, 1.469367938527859385e-39, PT ;  /* 0x001000002300780b */ /* 0x040fe20003f0e200 */
[----:B------:R-:W-:Y:S01]  /*10f0*/  IMAD.MOV.U32 R37, RZ, RZ, R11 ;  /* 0x000000ffff257224 */ /* 0x000fe200078e000b */
[C---:B------:R-:W-:Y:S01]  /*1100*/  LOP3.LUT R32, R35.reuse, 0x800fffff, RZ, 0xc0, !PT ;  /* 0x800fffff23207812 */ /* 0x040fe200078ec0ff */
[----:B------:R-:W-:Y:S01]  /*1110*/  IMAD.MOV.U32 R42, RZ, RZ, 0x1 ;  /* 0x00000001ff2a7424 */ /* 0x000fe200078e00ff */
[----:B------:R-:W-:Y:S01]  /*1120*/  LOP3.LUT R12, R35, 0x7ff00000, RZ, 0xc0, !PT ;  /* 0x7ff00000230c7812 */ /* 0x000fe200078ec0ff */
[----:B------:R-:W-:Y:S01]  /*1130*/  IMAD.MOV.U32 R36, RZ, RZ, R10 ;  /* 0x000000ffff247224 */ /* 0x000fe200078e000a */
[----:B------:R-:W-:Y:S01]  /*1140*/  LOP3.LUT R33, R32, 0x3ff00000, RZ, 0xfc, !PT ;  /* 0x3ff0000020217812 */ /* 0x000fe200078efcff */
[----:B------:R-:W-:Y:S01]  /*1150*/  IMAD.MOV.U32 R32, RZ, RZ, R34 ;  /* 0x000000ffff207224 */ /* 0x000fe200078e0022 */
[C---:B------:R-:W-:Y:S01]  /*1160*/  FSETP.GEU.AND P3, PT, |R37|.reuse, 1.469367938527859385e-39, PT ;  /* 0x001000002500780b */ /* 0x040fe20003f6e200 */
[----:B------:R-:W-:Y:S01]  /*1170*/  BSSY.RECONVERGENT B4, `(.L_x_17) ;  /* 0x0000055000047945 */ /* 0x000fe20003800200 */
[----:B------:R-:W-:-:S03]  /*1180*/  LOP3.LUT R9, R37, 0x7ff00000, RZ, 0xc0, !PT ;  /* 0x7ff0000025097812 */ /* 0x000fc600078ec0ff */
[----:B------:R-:W-:Y:S01]  /*1190*/  @!P0 DMUL R32, R34, 8.98846567431157953865e+307 ;  /* 0x7fe0000022208828 */ /* 0x000fe20000000000 */
[----:B------:R-:W-:-:S05]  /*11a0*/  ISETP.GE.U32.AND P2, PT, R9, R12, PT ;  /* 0x0000000c0900720c */ /* 0x000fca0003f46070 */
[----:B------:R-:W0:Y:S02]  /*11b0*/  MUFU.RCP64H R43, R33 ;  /* 0x00000021002b7308 */ /* 0x000e240000001800 */
[----:B------:R-:W-:Y:S01]  /*11c0*/  @!P3 LOP3.LUT R10, R35, 0x7ff00000, RZ, 0xc0, !PT ;  /* 0x7ff00000230ab812 */ /* 0x000fe200078ec0ff */
[----:B------:R-:W-:Y:S01]  /*11d0*/  @!P3 IMAD.MOV.U32 R44, RZ, RZ, RZ ;  /* 0x000000ffff2cb224 */ /* 0x000fe200078e00ff */
[----:B------:R-:W-:Y:S02]  /*11e0*/  @!P0 LOP3.LUT R12, R33, 0x7ff00000, RZ, 0xc0, !PT ;  /* 0x7ff00000210c8812 */ /* 0x000fe400078ec0ff */
[----:B------:R-:W-:Y:S01]  /*11f0*/  @!P3 ISETP.GE.U32.AND P4, PT, R9, R10, PT ;  /* 0x0000000a0900b20c */ /* 0x000fe20003f86070 */
[----:B------:R-:W-:-:S05]  /*1200*/  IMAD.MOV.U32 R10, RZ, RZ, 0x1ca00000 ;  /* 0x1ca00000ff0a7424 */ /* 0x000fca00078e00ff */
[C---:B------:R-:W-:Y:S02]  /*1210*/  @!P3 SEL R13, R10.reuse, 0x63400000, !P4 ;  /* 0x634000000a0db807 */ /* 0x040fe40006000000 */
[----:B------:R-:W-:Y:S02]  /*1220*/  SEL R11, R10, 0x63400000, !P2 ;  /* 0x634000000a0b7807 */ /* 0x000fe40005000000 */
[----:B------:R-:W-:Y:S01]  /*1230*/  @!P3 LOP3.LUT R13, R13, 0x80000000, R37, 0xf8, !PT ;  /* 0x800000000d0db812 */ /* 0x000fe200078ef825 */
[----:B0-----:R-:W-:-:S03]  /*1240*/  DFMA R38, R42, -R32, 1 ;  /* 0x3ff000002a26742b */ /* 0x001fc60000000820 */
[----:B------:R-:W-:-:S05]  /*1250*/  @!P3 LOP3.LUT R45, R13, 0x100000, RZ, 0xfc, !PT ;  /* 0x001000000d2db812 */ /* 0x000fca00078efcff */
[----:B------:R-:W-:-:S08]  /*1260*/  DFMA R38, R38, R38, R38 ;  /* 0x000000262626722b */ /* 0x000fd00000000026 */
[----:B------:R-:W-:Y:S01]  /*1270*/  DFMA R42, R42, R38, R42 ;  /* 0x000000262a2a722b */ /* 0x000fe2000000002a */
[----:B------:R-:W-:Y:S01]  /*1280*/  LOP3.LUT R39, R11, 0x800fffff, R37, 0xf8, !PT ;  /* 0x800fffff0b277812 */ /* 0x000fe200078ef825 */
[----:B------:R-:W-:Y:S01]  /*1290*/  IMAD.MOV.U32 R11, RZ, RZ, R9 ;  /* 0x000000ffff0b7224 */ /* 0x000fe200078e0009 */
[----:B------:R-:W-:-:S05]  /*12a0*/  MOV R38, R36 ;  /* 0x0000002400267202 */ /* 0x000fca0000000f00 */
[----:B------:R-:W-:Y:S02]  /*12b0*/  DFMA R40, R42, -R32, 1 ;  /* 0x3ff000002a28742b */ /* 0x000fe40000000820 */
[----:B------:R-:W-:-:S06]  /*12c0*/  @!P3 DFMA R38, R38, 2, -R44 ;  /* 0x400000002626b82b */ /* 0x000fcc000000082c */
[----:B------:R-:W-:-:S04]  /*12d0*/  DFMA R42, R42, R40, R42 ;  /* 0x000000282a2a722b */ /* 0x000fc8000000002a */
[----:B------:R-:W-:-:S04]  /*12e0*/  @!P3 LOP3.LUT R11, R39, 0x7ff00000, RZ, 0xc0, !PT ;  /* 0x7ff00000270bb812 */ /* 0x000fc800078ec0ff */
[----:B------:R-:W-:Y:S01]  /*12f0*/  DMUL R40, R42, R38 ;  /* 0x000000262a287228 */ /* 0x000fe20000000000 */
[----:B------:R-:W-:-:S05]  /*1300*/  VIADD R13, R11, 0xffffffff ;  /* 0xffffffff0b0d7836 */ /* 0x000fca0000000000 */
[----:B------:R-:W-:Y:S01]  /*1310*/  ISETP.GT.U32.AND P0, PT, R13, 0x7feffffe, PT ;  /* 0x7feffffe0d00780c */ /* 0x000fe20003f04070 */
[----:B------:R-:W-:Y:S01]  /*1320*/  VIADD R13, R12, 0xffffffff ;  /* 0xffffffff0c0d7836 */ /* 0x000fe20000000000 */
[----:B------:R-:W-:-:S04]  /*1330*/  DFMA R44, R40, -R32, R38 ;  /* 0x80000020282c722b */ /* 0x000fc80000000026 */
[----:B------:R-:W-:-:S04]  /*1340*/  ISETP.GT.U32.OR P0, PT, R13, 0x7feffffe, P0 ;  /* 0x7feffffe0d00780c */ /* 0x000fc80000704470 */
[----:B------:R-:W-:-:S09]  /*1350*/  DFMA R40, R42, R44, R40 ;  /* 0x0000002c2a28722b */ /* 0x000fd20000000028 */
[----:B------:R-:W-:Y:S05]  /*1360*/  @P0 BRA `(.L_x_18) ;  /* 0x0000000000740947 */ /* 0x000fea0003800000 */
[----:B------:R-:W-:-:S04]  /*1370*/  LOP3.LUT R12, R35, 0x7ff00000, RZ, 0xc0, !PT ;  /* 0x7ff00000230c7812 */ /* 0x000fc800078ec0ff */
[CC--:B------:R-:W-:Y:S02]  /*1380*/  VIADDMNMX R11, R9.reuse, -R12.reuse, 0xb9600000, !PT ;  /* 0xb9600000090b7446 */ /* 0x0c0fe4000780090c */
[----:B------:R-:W-:Y:S02]  /*1390*/  ISETP.GE.U32.AND P0, PT, R9, R12, PT ;  /* 0x0000000c0900720c */ /* 0x000fe40003f06070 */
[----:B------:R-:W-:Y:S02]  /*13a0*/  VIMNMX R11, PT, PT, R11, 0x46a00000, PT ;  /* 0x46a000000b0b7848 */ /* 0x000fe40003fe0100 */
[----:B------:R-:W-:Y:S02]  /*13b0*/  SEL R10, R10, 0x63400000, !P0 ;  /* 0x634000000a0a7807 */ /* 0x000fe40004000000 */
[----:B------:R-:W-:-:S03]  /*13c0*/  MOV R12, RZ ;  /* 0x000000ff000c7202 */ /* 0x000fc60000000f00 */
[----:B------:R-:W-:-:S04]  /*13d0*/  IMAD.IADD R10, R11, 0x1, -R10 ;  /* 0x000000010b0a7824 */ /* 0x000fc800078e0a0a */
[----:B------:R-:W-:-:S06]  /*13e0*/  VIADD R13, R10, 0x7fe00000 ;  /* 0x7fe000000a0d7836 */ /* 0x000fcc0000000000 */
[----:B------:R-:W-:-:S10]  /*13f0*/  DMUL R42, R40, R12 ;  /* 0x0000000c282a7228 */ /* 0x000fd40000000000 */
[----:B------:R-:W-:-:S13]  /*1400*/  FSETP.GTU.AND P0, PT, |R43|, 1.469367938527859385e-39, PT ;  /* 0x001000002b00780b */ /* 0x000fda0003f0c200 */
[----:B------:R-:W-:Y:S05]  /*1410*/  @P0 BRA `(.L_x_19) ;  /* 0x0000000000a80947 */ /* 0x000fea0003800000 */
[----:B------:R-:W-:-:S06]  /*1420*/  DFMA R32, R40, -R32, R38 ;  /* 0x800000202820722b */ /* 0x000fcc0000000026 */
[----:B------:R-:W-:-:S04]  /*1430*/  IMAD.MOV.U32 R32, RZ, RZ, RZ ;  /* 0x000000ffff207224 */ /* 0x000fc800078e00ff */
[C---:B------:R-:W-:Y:S02]  /*1440*/  FSETP.NEU.AND P0, PT, R33.reuse, RZ, PT ;  /* 0x000000ff2100720b */ /* 0x040fe40003f0d000 */
[----:B------:R-:W-:-:S04]  /*1450*/  LOP3.LUT R34, R33, 0x80000000, R35, 0x48, !PT ;  /* 0x8000000021227812 */ /* 0x000fc800078e4823 */
[----:B------:R-:W-:-:S07]  /*1460*/  LOP3.LUT R33, R34, R13, RZ, 0xfc, !PT ;  /* 0x0000000d22217212 */ /* 0x000fce00078efcff */
[----:B------:R-:W-:Y:S05]  /*1470*/  @!P0 BRA `(.L_x_19) ;  /* 0x0000000000908947 */ /* 0x000fea0003800000 */
[----:B------:R-:W-:Y:S01]  /*1480*/  IMAD.MOV R13, RZ, RZ, -R10 ;  /* 0x000000ffff0d7224 */ /* 0x000fe200078e0a0a */
[----:B------:R-:W-:Y:S01]  /*1490*/  IADD3 R10, PT, PT, -R10, -0x43300000, RZ ;  /* 0xbcd000000a0a7810 */ /* 0x000fe20007ffe1ff */
[----:B------:R-:W-:-:S06]  /*14a0*/  IMAD.MOV.U32 R12, RZ, RZ, RZ ;  /* 0x000000ffff0c7224 */ /* 0x000fcc00078e00ff */
[----:B------:R-:W-:Y:S02]  /*14b0*/  DFMA R12, R42, -R12, R40 ;  /* 0x8000000c2a0c722b */ /* 0x000fe40000000028 */
[----:B------:R-:W-:-:S08]  /*14c0*/  DMUL.RP R40, R40, R32 ;  /* 0x0000002028287228 */ /* 0x000fd00000008000 */
[----:B------:R-:W-:Y:S02]  /*14d0*/  FSETP.NEU.AND P0, PT, |R13|, R10, PT ;  /* 0x0000000a0d00720b */ /* 0x000fe40003f0d200 */
[----:B------:R-:W-:Y:S02]  /*14e0*/  LOP3.LUT R34, R41, R34, RZ, 0x3c, !PT ;  /* 0x0000002229227212 */ /* 0x000fe400078e3cff */
[----:B------:R-:W-:Y:S02]  /*14f0*/  FSEL R10, R40, R42, !P0 ;  /* 0x0000002a280a7208 */ /* 0x000fe40004000000 */
[----:B------:R-:W-:-:S03]  /*1500*/  FSEL R11, R34, R43, !P0 ;  /* 0x0000002b220b7208 */ /* 0x000fc60004000000 */
[----:B------:R-:W-:Y:S02]  /*1510*/  IMAD.MOV.U32 R42, RZ, RZ, R10 ;  /* 0x000000ffff2a7224 */ /* 0x000fe400078e000a */
[----:B------:R-:W-:Y:S01]  /*1520*/  IMAD.MOV.U32 R43, RZ, RZ, R11 ;  /* 0x000000ffff2b7224 */ /* 0x000fe200078e000b */
[----:B------:R-:W-:Y:S06]  /*1530*/  BRA `(.L_x_19) ;  /* 0x0000000000607947 */ /* 0x000fec0003800000 */
.L_x_18:
[----:B------:R-:W-:-:S14]  /*1540*/  DSETP.NAN.AND P0, PT, R36, R36, PT ;  /* 0x000000242400722a */ /* 0x000fdc0003f08000 */
[----:B------:R-:W-:Y:S05]  /*1550*/  @P0 BRA `(.L_x_20) ;  /* 0x00000000004c0947 */ /* 0x000fea0003800000 */
[----:B------:R-:W-:-:S14]  /*1560*/  DSETP.NAN.AND P0, PT, R34, R34, PT ;  /* 0x000000222200722a */ /* 0x000fdc0003f08000 */
[----:B------:R-:W-:Y:S05]  /*1570*/  @P0 BRA `(.L_x_21) ;  /* 0x0000000000340947 */ /* 0x000fea0003800000 */
[----:B------:R-:W-:Y:S01]  /*1580*/  ISETP.NE.AND P0, PT, R11, R12, PT ;  /* 0x0000000c0b00720c */ /* 0x000fe20003f05270 */
[----:B------:R-:W-:Y:S01]  /*1590*/  IMAD.MOV.U32 R42, RZ, RZ, 0x0 ;  /* 0x00000000ff2a7424 */ /* 0x000fe200078e00ff */
[----:B------:R-:W-:-:S11]  /*15a0*/  MOV R43, 0xfff80000 ;  /* 0xfff80000002b7802 */ /* 0x000fd60000000f00 */
[----:B------:R-:W-:Y:S05]  /*15b0*/  @!P0 BRA `(.L_x_19) ;  /* 0x0000000000408947 */ /* 0x000fea0003800000 */
[----:B------:R-:W-:Y:S02]  /*15c0*/  ISETP.NE.AND P0, PT, R11, 0x7ff00000, PT ;  /* 0x7ff000000b00780c */ /* 0x000fe40003f05270 */
[----:B------:R-:W-:Y:S02]  /*15d0*/  LOP3.LUT R35, R37, 0x80000000, R35, 0x48, !PT ;  /* 0x8000000025237812 */ /* 0x000fe400078e4823 */
[----:B------:R-:W-:-:S13]  /*15e0*/  ISETP.EQ.OR P0, PT, R12, RZ, !P0 ;  /* 0x000000ff0c00720c */ /* 0x000fda0004702670 */
[----:B------:R-:W-:Y:S01]  /*15f0*/  @P0 LOP3.LUT R9, R35, 0x7ff00000, RZ, 0xfc, !PT ;  /* 0x7ff0000023090812 */ /* 0x000fe200078efcff */
[----:B------:R-:W-:Y:S02]  /*1600*/  @!P0 IMAD.MOV.U32 R42, RZ, RZ, RZ ;  /* 0x000000ffff2a8224 */ /* 0x000fe400078e00ff */
[----:B------:R-:W-:Y:S02]  /*1610*/  @!P0 IMAD.MOV.U32 R43, RZ, RZ, R35 ;  /* 0x000000ffff2b8224 */ /* 0x000fe400078e0023 */
[----:B------:R-:W-:Y:S02]  /*1620*/  @P0 IMAD.MOV.U32 R42, RZ, RZ, RZ ;  /* 0x000000ffff2a0224 */ /* 0x000fe400078e00ff */
[----:B------:R-:W-:Y:S01]  /*1630*/  @P0 IMAD.MOV.U32 R43, RZ, RZ, R9 ;  /* 0x000000ffff2b0224 */ /* 0x000fe200078e0009 */
[----:B------:R-:W-:Y:S06]  /*1640*/  BRA `(.L_x_19) ;  /* 0x00000000001c7947 */ /* 0x000fec0003800000 */
.L_x_21:
[----:B------:R-:W-:Y:S01]  /*1650*/  LOP3.LUT R9, R35, 0x80000, RZ, 0xfc, !PT ;  /* 0x0008000023097812 */ /* 0x000fe200078efcff */
[----:B------:R-:W-:-:S04]  /*1660*/  IMAD.MOV.U32 R42, RZ, RZ, R34 ;  /* 0x000000ffff2a7224 */ /* 0x000fc800078e0022 */
[----:B------:R-:W-:Y:S01]  /*1670*/  IMAD.MOV.U32 R43, RZ, RZ, R9 ;  /* 0x000000ffff2b7224 */ /* 0x000fe200078e0009 */
[----:B------:R-:W-:Y:S06]  /*1680*/  BRA `(.L_x_19) ;  /* 0x00000000000c7947 */ /* 0x000fec0003800000 */
.L_x_20:
[----:B------:R-:W-:Y:S02]  /*1690*/  LOP3.LUT R9, R37, 0x80000, RZ, 0xfc, !PT ;  /* 0x0008000025097812 */ /* 0x000fe400078efcff */
[----:B------:R-:W-:-:S03]  /*16a0*/  MOV R42, R36 ;  /* 0x00000024002a7202 */ /* 0x000fc60000000f00 */
[----:B------:R-:W-:-:S07]  /*16b0*/  IMAD.MOV.U32 R43, RZ, RZ, R9 ;  /* 0x000000ffff2b7224 */ /* 0x000fce00078e0009 */
.L_x_19:
[----:B------:R-:W-:Y:S05]  /*16c0*/  BSYNC.RECONVERGENT B4 ;  /* 0x0000000000047941 */ /* 0x000fea0003800200 */
.L_x_17:
[----:B------:R-:W-:Y:S02]  /*16d0*/  IMAD.MOV.U32 R12, RZ, RZ, R0 ;  /* 0x000000ffff0c7224 */ /* 0x000fe400078e0000 */
[----:B------:R-:W-:Y:S02]  /*16e0*/  IMAD.MOV.U32 R13, RZ, RZ, 0x0 ;  /* 0x00000000ff0d7424 */ /* 0x000fe400078e00ff */
[----:B------:R-:W-:Y:S02]  /*16f0*/  IMAD.MOV.U32 R10, RZ, RZ, R42 ;  /* 0x000000ffff0a7224 */ /* 0x000fe400078e002a */
[----:B------:R-:W-:Y:S01]  /*1700*/  IMAD.MOV.U32 R9, RZ, RZ, R43 ;  /* 0x000000ffff097224 */ /* 0x000fe200078e002b */
[----:B------:R-:W-:Y:S06]  /*1710*/  RET.REL.NODEC R12 `(_Z11get_gpu_alliPdP5stats) ;  /* 0xffffffe80c387950 */ /* 0x000fec0003c3ffff */
.L_x_22:
[----:B------:R-:W-:-:S00]  /*1720*/  BRA `(.L_x_22) ;  /* 0xfffffffc00fc7947 */ /* 0x000fc0000383ffff */
[----:B------:R-:W-:-:S00]  /*1730*/  NOP ;  /* 0x0000000000007918 */ /* 0x000fc00000000000 */
        /* <DEDUP_REMOVED lines=12> */
.L_x_77:


//--------------------- .text._Z14get_gpu_stddeviPdS_ --------------------------
	.section	.text._Z14get_gpu_stddeviPdS_,"ax",@progbits
	.align	128
        .global         _Z14get_gpu_stddeviPdS_
        .type           _Z14get_gpu_stddeviPdS_,@function
        .size           _Z14get_gpu_stddeviPdS_,(.L_x_78 - _Z14get_gpu_stddeviPdS_)
        .other          _Z14get_gpu_stddeviPdS_,@"STO_CUDA_ENTRY STV_DEFAULT"
_Z14get_gpu_stddeviPdS_:
.text._Z14get_gpu_stddeviPdS_:
[----:B------:R-:W-:Y:S01]  /*0000*/  LDC R1, c[0x0][0x37c] ;  /* 0x0000df00ff017b82 */ /* 0x000fe20000000800 */
[----:B------:R-:W0:Y:S07]  /*0010*/  S2R R5, SR_TID.X ;  /* 0x0000000000057919 */ /* 0x000e2e0000002100 */
[----:B------:R-:W0:Y:S01]  /*0020*/  S2UR UR5, SR_CTAID.X ;  /* 0x00000000000579c3 */ /* 0x000e220000002500 */
[----:B------:R-:W1:Y:S01]  /*0030*/  LDCU UR9, c[0x0][0x380] ;  /* 0x00007000ff0977ac */ /* 0x000e620008000800 */
[----:B------:R-:W-:Y:S01]  /*0040*/  BSSY.RECONVERGENT B0, `(.L_x_23) ;  /* 0x00000db000007945 */ /* 0x000fe20003800200 */
[----:B------:R-:W-:Y:S01]  /*0050*/  CS2R R16, SRZ ;  /* 0x0000000000107805 */ /* 0x000fe2000001ff00 */
[----:B------:R-:W2:Y:S04]  /*0060*/  LDCU.64 UR6, c[0x0][0x358] ;  /* 0x00006b00ff0677ac */ /* 0x000ea80008000a00 */
[----:B------:R-:W0:Y:S01]  /*0070*/  LDC R4, c[0x0][0x360] ;  /* 0x0000d800ff047b82 */ /* 0x000e220000000800 */
[----:B------:R-:W3:Y:S01]  /*0080*/  LDCU UR8, c[0x0][0x370] ;  /* 0x00006e00ff0877ac */ /* 0x000ee20008000800 */
[----:B0-----:R-:W-:-:S02]  /*0090*/  IMAD R2, R4, UR5, R5 ;  /* 0x0000000504027c24 */ /* 0x001fc4000f8e0205 */
[----:B---3--:R-:W-:-:S04]  /*00a0*/  IMAD R3, R4, UR8, RZ ;  /* 0x0000000804037c24 */ /* 0x008fc8000f8e02ff */
[----:B------:R-:W-:-:S05]  /*00b0*/  IMAD.IADD R0, R2, 0x1, R3 ;  /* 0x0000000102007824 */ /* 0x000fca00078e0203 */
[----:B-1----:R-:W-:-:S13]  /*00c0*/  ISETP.GE.AND P0, PT, R0, UR9, PT ;  /* 0x0000000900007c0c */ /* 0x002fda000bf06270 */
[----:B--2---:R-:W-:Y:S05]  /*00d0*/  @P0 BRA `(.L_x_24) ;  /* 0x0000000c00440947 */ /* 0x004fea0003800000 */
[----:B------:R-:W0:Y:S02]  /*00e0*/  LDC.64 R14, c[0x0][0x388] ;  /* 0x0000e200ff0e7b82 */ /* 0x000e240000000a00 */
[----:B0-----:R-:W-:-:S06]  /*00f0*/  IMAD.WIDE R14, R2, 0x8, R14 ;  /* 0x00000008020e7825 */ /* 0x001fcc00078e020e */
[----:B------:R-:W5:Y:S01]  /*0100*/  LDG.E.64 R14, desc[UR6][R14.64] ;  /* 0x000000060e0e7981 */ /* 0x000f62000c1e1b00 */
[----:B------:R-:W0:Y:S01]  /*0110*/  I2F.U32.RP R6, R3 ;  /* 0x0000000300067306 */ /* 0x000e220000209000 */
[----:B------:R-:W-:Y:S01]  /*0120*/  ULEA UR4, UR8, UR5, 0x1 ;  /* 0x0000000508047291 */ /* 0x000fe2000f8e08ff */
[----:B------:R-:W-:Y:S01]  /*0130*/  IMAD.MOV R9, RZ, RZ, -R3 ;  /* 0x000000ffff097224 */ /* 0x000fe200078e0a03 */
[----:B------:R-:W-:Y:S01]  /*0140*/  ISETP.NE.U32.AND P3, PT, R3, RZ, PT ;  /* 0x000000ff0300720c */ /* 0x000fe20003f65070 */
[----:B------:R-:W-:Y:S01]  /*0150*/  BSSY.RECONVERGENT B1, `(.L_x_25) ;  /* 0x00000a2000017945 */ /* 0x000fe20003800200 */
[----:B------:R-:W-:Y:S02]  /*0160*/  CS2R R16, SRZ ;  /* 0x0000000000107805 */ /* 0x000fe4000001ff00 */
[----:B------:R-:W-:-:S05]  /*0170*/  IMAD R4, R4, UR4, R5 ;  /* 0x0000000404047c24 */ /* 0x000fca000f8e0205 */
[----:B------:R-:W-:Y:S01]  /*0180*/  VIMNMX R7, PT, PT, R4, UR9, !PT ;  /* 0x0000000904077c48 */ /* 0x000fe2000ffe0100 */
[----:B0-----:R-:W0:Y:S04]  /*0190*/  MUFU.RCP R6, R6 ;  /* 0x0000000600067308 */ /* 0x001e280000001000 */
[----:B------:R-:W-:Y:S02]  /*01a0*/  IMAD.IADD R7, R7, 0x1, -R4 ;  /* 0x0000000107077824 */ /* 0x000fe400078e0a04 */
[----:B------:R-:W-:-:S03]  /*01b0*/  IMAD.MOV.U32 R4, RZ, RZ, RZ ;  /* 0x000000ffff047224 */ /* 0x000fc600078e00ff */
[C---:B------:R-:W-:Y:S01]  /*01c0*/  ISETP.NE.AND P0, PT, R7.reuse, RZ, PT ;  /* 0x000000ff0700720c */ /* 0x040fe20003f05270 */
[----:B0-----:R-:W-:Y:S01]  /*01d0*/  VIADD R5, R6, 0xffffffe ;  /* 0x0ffffffe06057836 */ /* 0x001fe20000000000 */
[----:B------:R-:W-:-:S11]  /*01e0*/  IADD3 R6, PT, PT, R7, -0x1, RZ ;  /* 0xffffffff07067810 */ /* 0x000fd60007ffe0ff */
        /* <DEDUP_REMOVED lines=9> */
[----:B------:R-:W-:Y:S01]  /*0280*/  @P1 IMAD.IADD R6, R6, 0x1, -R3 ;  /* 0x0000000106061824 */ /* 0x000fe200078e0a03 */
[----:B------:R-:W-:-:S04]  /*0290*/  @P1 IADD3 R9, PT, PT, R9, 0x1, RZ ;  /* 0x0000000109091810 */ /* 0x000fc80007ffe0ff */
[----:B------:R-:W-:Y:S01]  /*02a0*/  ISETP.GE.U32.AND P2, PT, R6, R3, PT ;  /* 0x000000030600720c */ /* 0x000fe20003f46070 */
[----:B------:R-:W-:-:S12]  /*02b0*/  HFMA2 R6, -RZ, RZ, 0, 5.9604644775390625e-08 ;  /* 0x00000001ff067431 */ /* 0x000fd800000001ff */
[----:B------:R-:W-:Y:S01]  /*02c0*/  @P2 VIADD R9, R9, 0x1 ;  /* 0x0000000109092836 */ /* 0x000fe20000000000 */
[----:B------:R-:W-:-:S05]  /*02d0*/  @!P3 LOP3.LUT R9, RZ, R3, RZ, 0x33, !PT ;  /* 0x00000003ff09b212 */ /* 0x000fca00078e33ff */
[----:B------:R-:W-:-:S04]  /*02e0*/  IMAD.IADD R4, R4, 0x1, R9 ;  /* 0x0000000104047824 */ /* 0x000fc800078e0209 */
[C---:B------:R-:W-:Y:S01]  /*02f0*/  VIADD R7, R4.reuse, 0x1 ;  /* 0x0000000104077836 */ /* 0x040fe20000000000 */
[----:B------:R-:W-:Y:S01]  /*0300*/  ISETP.GE.U32.AND P0, PT, R4, 0x3, PT ;  /* 0x000000030400780c */ /* 0x000fe20003f06070 */
[----:B------:R-:W-:-:S03]  /*0310*/  IMAD.MOV.U32 R4, RZ, RZ, R0 ;  /* 0x000000ffff047224 */ /* 0x000fc600078e0000 */
[----:B------:R-:W-:-:S09]  /*0320*/  LOP3.LUT R5, R7, 0x3, RZ, 0xc0, !PT ;  /* 0x0000000307057812 */ /* 0x000fd200078ec0ff */
[----:B------:R-:W-:Y:S05]  /*0330*/  @!P0 BRA `(.L_x_26) ;  /* 0x00000008000c8947 */ /* 0x000fea0003800000 */
[----:B------:R-:W0:Y:S01]  /*0340*/  LDC.64 R26, c[0x0][0x388] ;  /* 0x0000e200ff1a7b82 */ /* 0x000e220000000a00 */
[----:B------:R-:W-:Y:S01]  /*0350*/  LOP3.LUT R7, R7, 0xfffffffc, RZ, 0xc0, !PT ;  /* 0xfffffffc07077812 */ /* 0x000fe200078ec0ff */
[----:B------:R-:W-:Y:S01]  /*0360*/  BSSY.RECONVERGENT B2, `(.L_x_27) ;  /* 0x000007f000027945 */ /* 0x000fe20003800200 */
[----:B------:R-:W-:Y:S01]  /*0370*/  IMAD.MOV.U32 R6, RZ, RZ, 0x2 ;  /* 0x00000002ff067424 */ /* 0x000fe200078e00ff */
[----:B------:R-:W-:Y:S02]  /*0380*/  CS2R R16, SRZ ;  /* 0x0000000000107805 */ /* 0x000fe4000001ff00 */
[----:B------:R-:W-:-:S07]  /*0390*/  IMAD.MOV R7, RZ, RZ, -R7 ;  /* 0x000000ffff077224 */ /* 0x000fce00078e0a07 */
.L_x_36:
        /* <DEDUP_REMOVED lines=11> */
[----:B--2--5:R-:W-:-:S08]  /*0450*/  DADD R20, R12, -R14 ;  /* 0x000000000c147229 */ /* 0x024fd0000000080e */
[----:B------:R-:W-:Y:S02]  /*0460*/  DMUL R8, R20, R22 ;  /* 0x0000001614087228 */ /* 0x000fe40000000000 */
[----:B------:R-:W-:-:S06]  /*0470*/  FSETP.GEU.AND P1, PT, |R21|, 6.5827683646048100446e-37, PT ;  /* 0x036000001500780b */ /* 0x000fcc0003f2e200 */
[----:B------:R-:W-:-:S08]  /*0480*/  DFMA R24, -R10, R8, R20 ;  /* 0x000000080a18722b */ /* 0x000fd00000000114 */
        /* <DEDUP_REMOVED lines=8> */
[----:B------:R-:W-:Y:S05]  /*0510*/  CALL.REL.NOINC `($__internal_1_$__cuda_sm20_div_rn_f64_full) ;  /* 0x0000000800487944 */ /* 0x000fea0003c00000 */
[----:B------:R-:W-:Y:S02]  /*0520*/  IMAD.MOV.U32 R22, RZ, RZ, R10 ;  /* 0x000000ffff167224 */ /* 0x000fe400078e000a */
[----:B------:R-:W-:-:S07]  /*0530*/  IMAD.MOV.U32 R23, RZ, RZ, R9 ;  /* 0x000000ffff177224 */ /* 0x000fce00078e0009 */
.L_x_29:
[----:B------:R-:W-:Y:S05]  /*0540*/  BSYNC.RECONVERGENT B3 ;  /* 0x0000000000037941 */ /* 0x000fea0003800200 */
.L_x_28:
[----:B------:R-:W-:-:S05]  /*0550*/  IMAD.WIDE R18, R3, 0x8, R18 ;  /* 0x0000000803127825 */ /* 0x000fca00078e0212 */
[----:B------:R-:W2:Y:S01]  /*0560*/  LDG.E.64 R24, desc[UR6][R18.64] ;  /* 0x0000000612187981 */ /* 0x000ea2000c1e1b00 */
[----:B------:R-:W-:Y:S01]  /*0570*/  VIADD R10, R6, 0x1 ;  /* 0x00000001060a7836 */ /* 0x000fe20000000000 */
[----:B------:R-:W-:Y:S01]  /*0580*/  MOV R32, 0x1 ;  /* 0x0000000100207802 */ /* 0x000fe20000000f00 */
        /* <DEDUP_REMOVED lines=11> */
[----:B--2---:R-:W-:-:S08]  /*0640*/  DADD R22, -R14, R24 ;  /* 0x000000000e167229 */ /* 0x004fd00000000118 */
[----:B------:R-:W-:Y:S02]  /*0650*/  DMUL R28, R22, R32 ;  /* 0x00000020161c7228 */ /* 0x000fe40000000000 */
[----:B------:R-:W-:-:S06]  /*0660*/  FSETP.GEU.AND P1, PT, |R23|, 6.5827683646048100446e-37, PT ;  /* 0x036000001700780b */ /* 0x000fcc0003f2e200 */
[----:B------:R-:W-:-:S08]  /*0670*/  DFMA R30, -R10, R28, R22 ;  /* 0x0000001c0a1e722b */ /* 0x000fd00000000116 */
[----:B------:R-:W-:-:S10]  /*0680*/  DFMA R28, R32, R30, R28 ;  /* 0x0000001e201c722b */ /* 0x000fd4000000001c */
[----:B------:R-:W-:-:S05]  /*0690*/  FFMA R0, RZ, R11, R29 ;  /* 0x0000000bff007223 */ /* 0x000fca000000001d */
[----:B------:R-:W-:-:S13]  /*06a0*/  FSETP.GT.AND P0, PT, |R0|, 1.469367938527859385e-39, PT ;  /* 0x001000000000780b */ /* 0x000fda0003f04200 */
[----:B------:R-:W-:Y:S05]  /*06b0*/  @P0 BRA P1, `(.L_x_31) ;  /* 0x0000000000180947 */ /* 0x000fea0000800000 */
[----:B------:R-:W-:Y:S01]  /*06c0*/  IMAD.MOV.U32 R9, RZ, RZ, R22 ;  /* 0x000000ffff097224 */ /* 0x000fe200078e0016 */
[----:B------:R-:W-:Y:S01]  /*06d0*/  MOV R0, 0x700 ;  /* 0x0000070000007802 */ /* 0x000fe20000000f00 */
[----:B------:R-:W-:-:S07]  /*06e0*/  IMAD.MOV.U32 R28, RZ, RZ, R23 ;  /* 0x000000ffff1c7224 */ /* 0x000fce00078e0017 */
[----:B------:R-:W-:Y:S05]  /*06f0*/  CALL.REL.NOINC `($__internal_1_$__cuda_sm20_div_rn_f64_full) ;  /* 0x0000000400d07944 */ /* 0x000fea0003c00000 */
[----:B------:R-:W-:Y:S02]  /*0700*/  IMAD.MOV.U32 R28, RZ, RZ, R10 ;  /* 0x000000ffff1c7224 */ /* 0x000fe400078e000a */
[----:B------:R-:W-:-:S07]  /*0710*/  IMAD.MOV.U32 R29, RZ, RZ, R9 ;  /* 0x000000ffff1d7224 */ /* 0x000fce00078e0009 */
.L_x_31:
[----:B------:R-:W-:Y:S05]  /*0720*/  BSYNC.RECONVERGENT B3 ;  /* 0x0000000000037941 */ /* 0x000fea0003800200 */
.L_x_30:
        /* <DEDUP_REMOVED lines=27> */
[----:B------:R-:W-:Y:S01]  /*08e0*/  IMAD.MOV.U32 R28, RZ, RZ, R10 ;  /* 0x000000ffff1c7224 */ /* 0x000fe200078e000a */
[----:B------:R-:W-:-:S07]  /*08f0*/  MOV R29, R9 ;  /* 0x00000009001d7202 */ /* 0x000fce0000000f00 */
.L_x_33:
[----:B------:R-:W-:Y:S05]  /*0900*/  BSYNC.RECONVERGENT B3 ;  /* 0x0000000000037941 */ /* 0x000fea0003800200 */
.L_x_32:
        /* <DEDUP_REMOVED lines=26> */
[----:B------:R-:W-:-:S07]  /*0ab0*/  IMAD.MOV.U32 R8, RZ, RZ, R10 ;  /* 0x000000ffff087224 */ /* 0x000fce00078e000a */
.L_x_35:
[----:B------:R-:W-:Y:S05]  /*0ac0*/  BSYNC.RECONVERGENT B3 ;  /* 0x0000000000037941 */ /* 0x000fea0003800200 */
.L_x_34:
[----:B------:R-:W-:Y:S01]  /*0ad0*/  IADD3 R7, PT, PT, R7, 0x4, RZ ;  /* 0x0000000407077810 */ /* 0x000fe20007ffe0ff */
[----:B------:R-:W-:Y:S01]  /*0ae0*/  DADD R14, R14, R8 ;  /* 0x000000000e0e7229 */ /* 0x000fe20000000008 */
[----:B------:R-:W-:Y:S02]  /*0af0*/  IMAD R4, R3, 0x4, R4 ;  /* 0x0000000403047824 */ /* 0x000fe400078e0204 */
[----:B------:R-:W-:Y:S01]  /*0b00*/  ISETP.NE.AND P0, PT, R7, RZ, PT ;  /* 0x000000ff0700720c */ /* 0x000fe20003f05270 */
[----:B------:R-:W-:-:S04]  /*0b10*/  VIADD R6, R6, 0x4 ;  /* 0x0000000406067836 */ /* 0x000fc80000000000 */
[----:B------:R-:W-:-:S08]  /*0b20*/  DADD R16, R18, -R14 ;  /* 0x0000000012107229 */ /* 0x000fd0000000080e */
[----:B------:R-:W-:Y:S01]  /*0b30*/  DFMA R16, R22, R16, R20 ;  /* 0x000000101610722b */ /* 0x000fe20000000014 */
[----:B------:R-:W-:Y:S10]  /*0b40*/  @P0 BRA `(.L_x_36) ;  /* 0xfffffff800140947 */ /* 0x000ff4000383ffff */
[----:B------:R-:W-:Y:S05]  /*0b50*/  BSYNC.RECONVERGENT B2 ;  /* 0x0000000000027941 */ /* 0x000fea0003800200 */
.L_x_27:
[----:B------:R-:W-:-:S07]  /*0b60*/  VIADD R6, R6, 0xffffffff ;  /* 0xffffffff06067836 */ /* 0x000fce0000000000 */
.L_x_26:
[----:B------:R-:W-:Y:S05]  /*0b70*/  BSYNC.RECONVERGENT B1 ;  /* 0x0000000000017941 */ /* 0x000fea0003800200 */
.L_x_25:
[----:B------:R-:W-:-:S13]  /*0b80*/  ISETP.NE.AND P0, PT, R5, RZ, PT ;  /* 0x000000ff0500720c */ /* 0x000fda0003f05270 */
[----:B------:R-:W-:Y:S05]  /*0b90*/  @!P0 BRA `(.L_x_24) ;  /* 0x0000000000948947 */ /* 0x000fea0003800000 */
[----:B------:R-:W0:Y:S01]  /*0ba0*/  LDC.64 R12, c[0x0][0x388] ;  /* 0x0000e200ff0c7b82 */ /* 0x000e220000000a00 */
[----:B------:R-:W-:-:S07]  /*0bb0*/  IMAD.MOV R5, RZ, RZ, -R5 ;  /* 0x000000ffff057224 */ /* 0x000fce00078e0a05 */
.L_x_39:
[----:B0-----:R-:W-:-:S06]  /*0bc0*/  IMAD.WIDE R20, R4, 0x8, R12 ;  /* 0x0000000804147825 */ /* 0x001fcc00078e020c */
[----:B------:R-:W2:Y:S01]  /*0bd0*/  LDG.E.64 R20, desc[UR6][R20.64] ;  /* 0x0000000614147981 */ /* 0x000ea2000c1e1b00 */
[----:B------:R-:W-:Y:S01]  /*0be0*/  IADD3 R6, PT, PT, R6, 0x1, RZ ;  /* 0x0000000106067810 */ /* 0x000fe20007ffe0ff */
[----:B------:R-:W-:Y:S01]  /*0bf0*/  IMAD.MOV.U32 R10, RZ, RZ, 0x1 ;  /* 0x00000001ff0a7424 */ /* 0x000fe200078e00ff */
[----:B------:R-:W-:Y:S01]  /*0c00*/  BSSY.RECONVERGENT B1, `(.L_x_37) ;  /* 0x0000019000017945 */ /* 0x000fe20003800200 */
[----:B------:R-:W-:Y:S01]  /*0c10*/  VIADD R5, R5, 0x1 ;  /* 0x0000000105057836 */ /* 0x000fe20000000000 */
[----:B------:R-:W0:Y:S04]  /*0c20*/  I2F.F64.U32 R8, R6 ;  /* 0x0000000600087312 */ /* 0x000e280000201800 */
[----:B------:R-:W-:-:S04]  /*0c30*/  ISETP.NE.AND P1, PT, R5, RZ, PT ;  /* 0x000000ff0500720c */ /* 0x000fc80003f25270 */
        /* <DEDUP_REMOVED lines=15> */
[----:B------:R-:W-:Y:S01]  /*0d30*/  MOV R9, R18 ;  /* 0x0000001200097202 */ /* 0x000fe20000000f00 */
[----:B------:R-:W-:Y:S01]  /*0d40*/  IMAD.MOV.U32 R10, RZ, RZ, R8 ;  /* 0x000000ffff0a7224 */ /* 0x000fe200078e0008 */
[----:B------:R-:W-:Y:S01]  /*0d50*/  MOV R0, 0xd80 ;  /* 0x00000d8000007802 */ /* 0x000fe20000000f00 */
[----:B------:R-:W-:-:S07]  /*0d60*/  IMAD.MOV.U32 R28, RZ, RZ, R19 ;  /* 0x000000ffff1c7224 */ /* 0x000fce00078e0013 */
[----:B------:R-:W-:Y:S05]  /*0d70*/  CALL.REL.NOINC `($__internal_1_$__cuda_sm20_div_rn_f64_full) ;  /* 0x0000000000307944 */ /* 0x000fea0003c00000 */
[----:B------:R-:W-:-:S07]  /*0d80*/  IMAD.MOV.U32 R11, RZ, RZ, R9 ;  /* 0x000000ffff0b7224 */ /* 0x000fce00078e0009 */
.L_x_38:
[----:B------:R-:W-:Y:S05]  /*0d90*/  BSYNC.RECONVERGENT B1 ;  /* 0x0000000000017941 */ /* 0x000fea0003800200 */
.L_x_37:
[----:B------:R-:W-:Y:S01]  /*0da0*/  DADD R14, R10, R14 ;  /* 0x000000000a0e7229 */ /* 0x000fe2000000000e */
[----:B------:R-:W-:-:S07]  /*0db0*/  IMAD.IADD R4, R3, 0x1, R4 ;  /* 0x0000000103047824 */ /* 0x000fce00078e0204 */
[----:B------:R-:W-:-:S08]  /*0dc0*/  DADD R20, R20, -R14 ;  /* 0x0000000014147229 */ /* 0x000fd0000000080e */
[----:B------:R-:W-:Y:S01]  /*0dd0*/  DFMA R16, R18, R20, R16 ;  /* 0x000000141210722b */ /* 0x000fe20000000010 */
[----:B------:R-:W-:Y:S10]  /*0de0*/  @P1 BRA `(.L_x_39) ;  /* 0xfffffffc00741947 */ /* 0x000ff4000383ffff */
.L_x_24:
[----:B------:R-:W-:Y:S05]  /*0df0*/  BSYNC.RECONVERGENT B0 ;  /* 0x0000000000007941 */ /* 0x000fea0003800200 */
.L_x_23:
[----:B------:R-:W0:Y:S02]  /*0e00*/  LDC.64 R4, c[0x0][0x390] ;  /* 0x0000e400ff047b82 */ /* 0x000e240000000a00 */
[----:B0-----:R-:W-:-:S05]  /*0e10*/  IMAD.WIDE R2, R2, 0x8, R4 ;  /* 0x0000000802027825 */ /* 0x001fca00078e0204 */
[----:B------:R-:W-:Y:S01]  /*0e20*/  STG.E.64 desc[UR6][R2.64], R16 ;  /* 0x0000001002007986 */ /* 0x000fe2000c101b06 */
[----:B------:R-:W-:Y:S05]  /*0e30*/  EXIT ;  /* 0x000000000000794d */ /* 0x000fea0003800000 */
        .weak           $__internal_1_$__cuda_sm20_div_rn_f64_full
        .type           $__internal_1_$__cuda_sm20_div_rn_f64_full,@function
        .size           $__internal_1_$__cuda_sm20_div_rn_f64_full,(.L_x_78 - $__internal_1_$__cuda_sm20_div_rn_f64_full)
$__internal_1_$__cuda_sm20_div_rn_f64_full:
[----:B------:R-:W-:Y:S01]  /*0e40*/  MOV R35, R28 ;  /* 0x0000001c00237202 */ /* 0x000fe20000000f00 */
[----:B------:R-:W-:Y:S01]  /*0e50*/  IMAD.MOV.U32 R34, RZ, RZ, R9 ;  /* 0x000000ffff227224 */ /* 0x000fe200078e0009 */
[----:B------:R-:W-:Y:S01]  /*0e60*/  FSETP.GEU.AND P0, PT, |R11|, 1.469367938527859385e-39, PT ;  /* 0x001000000b00780b */ /* 0x000fe20003f0e200 */
[----:B------:R-:W-:Y:S01]  /*0e70*/  IMAD.MOV.U32 R32, RZ, RZ, R10 ;  /* 0x000000ffff207224 */ /* 0x000fe200078e000a */
[----:B------:R-:W-:Y:S01]  /*0e80*/  FSETP.GEU.AND P3, PT, |R35|, 1.469367938527859385e-39, PT ;  /* 0x001000002300780b */ /* 0x000fe20003f6e200 */
[----:B------:R-:W-:Y:S01]  /*0e90*/  IMAD.MOV.U32 R38, RZ, RZ, R34 ;  /* 0x000000ffff267224 */ /* 0x000fe200078e0022 */
[C---:B------:R-:W-:Y:S01]  /*0ea0*/  LOP3.LUT R9, R11.reuse, 0x800fffff, RZ, 0xc0, !PT ;  /* 0x800fffff0b097812 */ /* 0x040fe200078ec0ff */
[----:B------:R-:W-:Y:S01]  /*0eb0*/  IMAD.MOV.U32 R36, RZ, RZ, 0x1 ;  /* 0x00000001ff247424 */ /* 0x000fe200078e00ff */
[----:B------:R-:W-:Y:S01]  /*0ec0*/  LOP3.LUT R29, R11, 0x7ff00000, RZ, 0xc0, !PT ;  /* 0x7ff000000b1d7812 */ /* 0x000fe200078ec0ff */
[----:B------:R-:W-:Y:S01]  /*0ed0*/  BSSY.RECONVERGENT B4, `(.L_x_40) ;  /* 0x0000055000047945 */ /* 0x000fe20003800200 */
[----:B------:R-:W-:-:S02]  /*0ee0*/  LOP3.LUT R33, R9, 0x3ff00000, RZ, 0xfc, !PT ;  /* 0x3ff0000009217812 */ /* 0x000fc400078efcff */
[----:B------:R-:W-:-:S03]  /*0ef0*/  LOP3.LUT R9, R35, 0x7ff00000, RZ, 0xc0, !PT ;  /* 0x7ff0000023097812 */ /* 0x000fc600078ec0ff */
[----:B------:R-:W-:Y:S01]  /*0f00*/  @!P0 DMUL R32, R10, 8.98846567431157953865e+307 ;  /* 0x7fe000000a208828 */ /* 0x000fe20000000000 */
[----:B------:R-:W-:Y:S02]  /*0f10*/  ISETP.GE.U32.AND P2, PT, R9, R29, PT ;  /* 0x0000001d0900720c */ /* 0x000fe40003f46070 */
[----:B------:R-:W-:-:S03]  /*0f20*/  @!P3 LOP3.LUT R28, R11, 0x7ff00000, RZ, 0xc0, !PT ;  /* 0x7ff000000b1cb812 */ /* 0x000fc600078ec0ff */
[----:B------:R-:W0:Y:S01]  /*0f30*/  MUFU.RCP64H R37, R33 ;  /* 0x0000002100257308 */ /* 0x000e220000001800 */
[----:B------:R-:W-:Y:S01]  /*0f40*/  @!P3 ISETP.GE.U32.AND P4, PT, R9, R28, PT ;  /* 0x0000001c0900b20c */ /* 0x000fe20003f86070 */
[----:B------:R-:W-:Y:S02]  /*0f50*/  IMAD.MOV.U32 R28, RZ, RZ, 0x1ca00000 ;  /* 0x1ca00000ff1c7424 */ /* 0x000fe400078e00ff */
[----:B------:R-:W-:-:S03]  /*0f60*/  @!P0 LOP3.LUT R29, R33, 0x7ff00000, RZ, 0xc0, !PT ;  /* 0x7ff00000211d8812 */ /* 0x000fc600078ec0ff */
[C---:B------:R-:W-:Y:S02]  /*0f70*/  @!P3 SEL R31, R28.reuse, 0x63400000, !P4 ;  /* 0x634000001c1fb807 */ /* 0x040fe40006000000 */
[----:B------:R-:W-:Y:S02]  /*0f80*/  SEL R30, R28, 0x63400000, !P2 ;  /* 0x634000001c1e7807 */ /* 0x000fe40005000000 */
[--C-:B------:R-:W-:Y:S02]  /*0f90*/  @!P3 LOP3.LUT R31, R31, 0x80000000, R35.reuse, 0xf8, !PT ;  /* 0x800000001f1fb812 */ /* 0x100fe400078ef823 */
[----:B------:R-:W-:Y:S02]  /*0fa0*/  LOP3.LUT R39, R30, 0x800fffff, R35, 0xf8, !PT ;  /* 0x800fffff1e277812 */ /* 0x000fe400078ef823 */
[----:B------:R-:W-:Y:S02]  /*0fb0*/  @!P3 LOP3.LUT R31, R31, 0x100000, RZ, 0xfc, !PT ;  /* 0x001000001f1fb812 */ /* 0x000fe400078efcff */
[----:B------:R-:W-:-:S06]  /*0fc0*/  @!P3 MOV R30, RZ ;  /* 0x000000ff001eb202 */ /* 0x000fcc0000000f00 */
[----:B------:R-:W-:Y:S02]  /*0fd0*/  @!P3 DFMA R38, R38, 2, -R30 ;  /* 0x400000002626b82b */ /* 0x000fe4000000081e */
[----:B0-----:R-:W-:-:S08]  /*0fe0*/  DFMA R30, R36, -R32, 1 ;  /* 0x3ff00000241e742b */ /* 0x001fd00000000820 */
[----:B------:R-:W-:-:S08]  /*0ff0*/  DFMA R30, R30, R30, R30 ;  /* 0x0000001e1e1e722b */ /* 0x000fd0000000001e */
[----:B------:R-:W-:-:S08]  /*1000*/  DFMA R36, R36, R30, R36 ;  /* 0x0000001e2424722b */ /* 0x000fd00000000024 */
[----:B------:R-:W-:-:S08]  /*1010*/  DFMA R40, R36, -R32, 1 ;  /* 0x3ff000002428742b */ /* 0x000fd00000000820 */
[----:B------:R-:W-:-:S08]  /*1020*/  DFMA R40, R36, R40, R36 ;  /* 0x000000282428722b */ /* 0x000fd00000000024 */
[----:B------:R-:W-:-:S08]  /*1030*/  DMUL R30, R40, R38 ;  /* 0x00000026281e7228 */ /* 0x000fd00000000000 */
[----:B------:R-:W-:-:S08]  /*1040*/  DFMA R36, R30, -R32, R38 ;  /* 0x800000201e24722b */ /* 0x000fd00000000026 */
[----:B------:R-:W-:Y:S01]  /*1050*/  DFMA R36, R40, R36, R30 ;  /* 0x000000242824722b */ /* 0x000fe2000000001e */
[----:B------:R-:W-:Y:S01]  /*1060*/  IMAD.MOV.U32 R30, RZ, RZ, R9 ;  /* 0x000000ffff1e7224 */ /* 0x000fe200078e0009 */
[----:B------:R-:W-:-:S05]  /*1070*/  @!P3 LOP3.LUT R30, R39, 0x7ff00000, RZ, 0xc0, !PT ;  /* 0x7ff00000271eb812 */ /* 0x000fca00078ec0ff */
[----:B------:R-:W-:-:S05]  /*1080*/  VIADD R31, R30, 0xffffffff ;  /* 0xffffffff1e1f7836 */ /* 0x000fca0000000000 */
[----:B------:R-:W-:Y:S02]  /*1090*/  ISETP.GT.U32.AND P0, PT, R31, 0x7feffffe, PT ;  /* 0x7feffffe1f00780c */ /* 0x000fe40003f04070 */
[----:B------:R-:W-:-:S04]  /*10a0*/  IADD3 R31, PT, PT, R29, -0x1, RZ ;  /* 0xffffffff1d1f7810 */ /* 0x000fc80007ffe0ff */
[----:B------:R-:W-:-:S13]  /*10b0*/  ISETP.GT.U32.OR P0, PT, R31, 0x7feffffe, P0 ;  /* 0x7feffffe1f00780c */ /* 0x000fda0000704470 */
[----:B------:R-:W-:Y:S05]  /*10c0*/  @P0 BRA `(.L_x_41) ;  /* 0x0000000000740947 */ /* 0x000fea0003800000 */
[----:B------:R-:W-:-:S04]  /*10d0*/  LOP3.LUT R29, R11, 0x7ff00000, RZ, 0xc0, !PT ;  /* 0x7ff000000b1d7812 */ /* 0x000fc800078ec0ff */
[CC--:B------:R-:W-:Y:S02]  /*10e0*/  VIADDMNMX R30, R9.reuse, -R29.reuse, 0xb9600000, !PT ;  /* 0xb9600000091e7446 */ /* 0x0c0fe4000780091d */
[----:B------:R-:W-:Y:S02]  /*10f0*/  ISETP.GE.U32.AND P0, PT, R9, R29, PT ;  /* 0x0000001d0900720c */ /* 0x000fe40003f06070 */
[----:B------:R-:W-:Y:S02]  /*1100*/  VIMNMX R30, PT, PT, R30, 0x46a00000, PT ;  /* 0x46a000001e1e7848 */ /* 0x000fe40003fe0100 */
[----:B------:R-:W-:-:S05]  /*1110*/  SEL R28, R28, 0x63400000, !P0 ;  /* 0x634000001c1c7807 */ /* 0x000fca0004000000 */
[----:B------:R-:W-:Y:S02]  /*1120*/  IMAD.IADD R28, R30, 0x1, -R28 ;  /* 0x000000011e1c7824 */ /* 0x000fe400078e0a1c */
[----:B------:R-:W-:Y:S02]  /*1130*/  IMAD.MOV.U32 R30, RZ, RZ, RZ ;  /* 0x000000ffff1e7224 */ /* 0x000fe400078e00ff */
[----:B------:R-:W-:-:S06]  /*1140*/  VIADD R31, R28, 0x7fe00000 ;  /* 0x7fe000001c1f7836 */ /* 0x000fcc0000000000 */
[----:B------:R-:W-:-:S10]  /*1150*/  DMUL R40, R36, R30 ;  /* 0x0000001e24287228 */ /* 0x000fd40000000000 */
[----:B------:R-:W-:-:S13]  /*1160*/  FSETP.GTU.AND P0, PT, |R41|, 1.469367938527859385e-39, PT ;  /* 0x001000002900780b */ /* 0x000fda0003f0c200 */
[----:B------:R-:W-:Y:S05]  /*1170*/  @P0 BRA `(.L_x_42) ;  /* 0x0000000000a80947 */ /* 0x000fea0003800000 */
[----:B------:R-:W-:Y:S01]  /*1180*/  DFMA R32, R36, -R32, R38 ;  /* 0x800000202420722b */ /* 0x000fe20000000026 */
[----:B------:R-:W-:-:S09]  /*1190*/  MOV R10, RZ ;  /* 0x000000ff000a7202 */ /* 0x000fd20000000f00 */
[C---:B------:R-:W-:Y:S02]  /*11a0*/  FSETP.NEU.AND P0, PT, R33.reuse, RZ, PT ;  /* 0x000000ff2100720b */ /* 0x040fe40003f0d000 */
[----:B------:R-:W-:-:S04]  /*11b0*/  LOP3.LUT R9, R33, 0x80000000, R11, 0x48, !PT ;  /* 0x8000000021097812 */ /* 0x000fc800078e480b */
[----:B------:R-:W-:-:S07]  /*11c0*/  LOP3.LUT R11, R9, R31, RZ, 0xfc, !PT ;  /* 0x0000001f090b7212 */ /* 0x000fce00078efcff */
[----:B------:R-:W-:Y:S05]  /*11d0*/  @!P0 BRA `(.L_x_42) ;  /* 0x0000000000908947 */ /* 0x000fea0003800000 */
[----:B------:R-:W-:Y:S01]  /*11e0*/  IMAD.MOV R31, RZ, RZ, -R28 ;  /* 0x000000ffff1f7224 */ /* 0x000fe200078e0a1c */
[----:B------:R-:W-:Y:S01]  /*11f0*/  DMUL.RP R10, R36, R10 ;  /* 0x0000000a240a7228 */ /* 0x000fe20000008000 */
[----:B------:R-:W-:Y:S01]  /*1200*/  IMAD.MOV.U32 R30, RZ, RZ, RZ ;  /* 0x000000ffff1e7224 */ /* 0x000fe200078e00ff */
[----:B------:R-:W-:-:S05]  /*1210*/  IADD3 R28, PT, PT, -R28, -0x43300000, RZ ;  /* 0xbcd000001c1c7810 */ /* 0x000fca0007ffe1ff */
[----:B------:R-:W-:-:S03]  /*1220*/  DFMA R30, R40, -R30, R36 ;  /* 0x8000001e281e722b */ /* 0x000fc60000000024 */
[----:B------:R-:W-:-:S07]  /*1230*/  LOP3.LUT R9, R11, R9, RZ, 0x3c, !PT ;  /* 0x000000090b097212 */ /* 0x000fce00078e3cff */
[----:B------:R-:W-:-:S04]  /*1240*/  FSETP.NEU.AND P0, PT, |R31|, R28, PT ;  /* 0x0000001c1f00720b */ /* 0x000fc80003f0d200 */
[----:B------:R-:W-:Y:S02]  /*1250*/  FSEL R10, R10, R40, !P0 ;  /* 0x000000280a0a7208 */ /* 0x000fe40004000000 */
[----:B------:R-:W-:-:S03]  /*1260*/  FSEL R9, R9, R41, !P0 ;  /* 0x0000002909097208 */ /* 0x000fc60004000000 */
[----:B------:R-:W-:Y:S01]  /*1270*/  IMAD.MOV.U32 R40, RZ, RZ, R10 ;  /* 0x000000ffff287224 */ /* 0x000fe200078e000a */
[----:B------:R-:W-:Y:S01]  /*1280*/  MOV R41, R9 ;  /* 0x0000000900297202 */ /* 0x000fe20000000f00 */
[----:B------:R-:W-:Y:S06]  /*1290*/  BRA `(.L_x_42) ;  /* 0x0000000000607947 */ /* 0x000fec0003800000 */
.L_x_41:
[----:B------:R-:W-:-:S14]  /*12a0*/  DSETP.NAN.AND P0, PT, R34, R34, PT ;  /* 0x000000222200722a */ /* 0x000fdc0003f08000 */
[----:B------:R-:W-:Y:S05]  /*12b0*/  @P0 BRA `(.L_x_43) ;  /* 0x00000000004c0947 */ /* 0x000fea0003800000 */
[----:B------:R-:W-:-:S14]  /*12c0*/  DSETP.NAN.AND P0, PT, R10, R10, PT ;  /* 0x0000000a0a00722a */ /* 0x000fdc0003f08000 */
[----:B------:R-:W-:Y:S05]  /*12d0*/  @P0 BRA `(.L_x_44) ;  /* 0x0000000000340947 */ /* 0x000fea0003800000 */
[----:B------:R-:W-:Y:S01]  /*12e0*/  ISETP.NE.AND P0, PT, R30, R29, PT ;  /* 0x0000001d1e00720c */ /* 0x000fe20003f05270 */
[----:B------:R-:W-:Y:S02]  /*12f0*/  IMAD.MOV.U32 R40, RZ, RZ, 0x0 ;  /* 0x00000000ff287424 */ /* 0x000fe400078e00ff */
[----:B------:R-:W-:-:S10]  /*1300*/  IMAD.MOV.U32 R41, RZ, RZ, -0x80000 ;  /* 0xfff80000ff297424 */ /* 0x000fd400078e00ff */
[----:B------:R-:W-:Y:S05]  /*1310*/  @!P0 BRA `(.L_x_42) ;  /* 0x0000000000408947 */ /* 0x000fea0003800000 */
[----:B------:R-:W-:Y:S02]  /*1320*/  ISETP.NE.AND P0, PT, R30, 0x7ff00000, PT ;  /* 0x7ff000001e00780c */ /* 0x000fe40003f05270 */
[----:B------:R-:W-:Y:S02]  /*1330*/  LOP3.LUT R10, R35, 0x80000000, R11, 0x48, !PT ;  /* 0x80000000230a7812 */ /* 0x000fe400078e480b */
[----:B------:R-:W-:-:S13]  /*1340*/  ISETP.EQ.OR P0, PT, R29, RZ, !P0 ;  /* 0x000000ff1d00720c */ /* 0x000fda0004702670 */
[----:B------:R-:W-:Y:S01]  /*1350*/  @P0 LOP3.LUT R9, R10, 0x7ff00000, RZ, 0xfc, !PT ;  /* 0x7ff000000a090812 */ /* 0x000fe200078efcff */
[----:B------:R-:W-:Y:S01]  /*1360*/  @!P0 IMAD.MOV.U32 R40, RZ, RZ, RZ ;  /* 0x000000ffff288224 */ /* 0x000fe200078e00ff */
[----:B------:R-:W-:Y:S01]  /*1370*/  @!P0 MOV R41, R10 ;  /* 0x0000000a00298202 */ /* 0x000fe20000000f00 */
[----:B------:R-:W-:Y:S02]  /*1380*/  @P0 IMAD.MOV.U32 R40, RZ, RZ, RZ ;  /* 0x000000ffff280224 */ /* 0x000fe400078e00ff */
[----:B------:R-:W-:Y:S01]  /*1390*/  @P0 IMAD.MOV.U32 R41, RZ, RZ, R9 ;  /* 0x000000ffff290224 */ /* 0x000fe200078e0009 */
[----:B------:R-:W-:Y:S06]  /*13a0*/  BRA `(.L_x_42) ;  /* 0x00000000001c7947 */ /* 0x000fec0003800000 */
.L_x_44:
[----:B------:R-:W-:Y:S01]  /*13b0*/  LOP3.LUT R9, R11, 0x80000, RZ, 0xfc, !PT ;  /* 0x000800000b097812 */ /* 0x000fe200078efcff */
[----:B------:R-:W-:-:S03]  /*13c0*/  IMAD.MOV.U32 R40, RZ, RZ, R10 ;  /* 0x000000ffff287224 */ /* 0x000fc600078e000a */
[----:B------:R-:W-:Y:S01]  /*13d0*/  MOV R41, R9 ;  /* 0x0000000900297202 */ /* 0x000fe20000000f00 */
[----:B------:R-:W-:Y:S06]  /*13e0*/  BRA `(.L_x_42) ;  /* 0x00000000000c7947 */ /* 0x000fec0003800000 */
.L_x_43:
[----:B------:R-:W-:Y:S01]  /*13f0*/  LOP3.LUT R9, R35, 0x80000, RZ, 0xfc, !PT ;  /* 0x0008000023097812 */ /* 0x000fe200078efcff */
[----:B------:R-:W-:-:S04]  /*1400*/  IMAD.MOV.U32 R40, RZ, RZ, R34 ;  /* 0x000000ffff287224 */ /* 0x000fc800078e0022 */
[----:B------:R-:W-:-:S07]  /*1410*/  IMAD.MOV.U32 R41, RZ, RZ, R9 ;  /* 0x000000ffff297224 */ /* 0x000fce00078e0009 */
.L_x_42:
[----:B------:R-:W-:Y:S05]  /*1420*/  BSYNC.RECONVERGENT B4 ;  /* 0x0000000000047941 */ /* 0x000fea0003800200 */
.L_x_40:
[----:B------:R-:W-:Y:S01]  /*1430*/  IMAD.MOV.U32 R28, RZ, RZ, R0 ;  /* 0x000000ffff1c7224 */ /* 0x000fe200078e0000 */
[----:B------:R-:W-:Y:S01]  /*1440*/  MOV R9, R41 ;  /* 0x0000002900097202 */ /* 0x000fe20000000f00 */
[----:B------:R-:W-:Y:S02]  /*1450*/  IMAD.MOV.U32 R29, RZ, RZ, 0x0 ;  /* 0x00000000ff1d7424 */ /* 0x000fe400078e00ff */
[----:B------:R-:W-:Y:S02]  /*1460*/  IMAD.MOV.U32 R10, RZ, RZ, R40 ;  /* 0x000000ffff0a7224 */ /* 0x000fe400078e0028 */
[----:B------:R-:W-:Y:S05]  /*1470*/  RET.REL.NODEC R28 `(_Z14get_gpu_stddeviPdS_) ;  /* 0xffffffe81ce07950 */ /* 0x000fea0003c3ffff */
.L_x_45:
        /* <DEDUP_REMOVED lines=16> */
.L_x_78:


//--------------------- .text._Z12get_gpu_meaniPdS_ --------------------------
	.section	.text._Z12get_gpu_meaniPdS_,"ax",@progbits
	.align	128
        .global         _Z12get_gpu_meaniPdS_
        .type           _Z12get_gpu_meaniPdS_,@function
        .size           _Z12get_gpu_meaniPdS_,(.L_x_79 - _Z12get_gpu_meaniPdS_)
        .other          _Z12get_gpu_meaniPdS_,@"STO_CUDA_ENTRY STV_DEFAULT"
_Z12get_gpu_meaniPdS_:
.text._Z12get_gpu_meaniPdS_:
        /* <DEDUP_REMOVED lines=9> */
[----:B-1----:R-:W5:Y:S01]  /*0090*/  LDG.E.64 R28, desc[UR6][R28.64] ;  /* 0x000000061c1c7981 */ /* 0x002f62000c1e1b00 */
[----:B------:R-:W0:Y:S01]  /*00a0*/  LDCU UR8, c[0x0][0x370] ;  /* 0x00006e00ff0877ac */ /* 0x000e220008000800 */
[----:B------:R-:W-:Y:S01]  /*00b0*/  BSSY.RECONVERGENT B0, `(.L_x_46) ;  /* 0x00000bd000007945 */ /* 0x000fe20003800200 */
[----:B0-----:R-:W-:-:S04]  /*00c0*/  IMAD R3, R4, UR8, RZ ;  /* 0x0000000804037c24 */ /* 0x001fc8000f8e02ff */
[----:B------:R-:W-:-:S05]  /*00d0*/  IMAD.IADD R0, R2, 0x1, R3 ;  /* 0x0000000102007824 */ /* 0x000fca00078e0203 */
[----:B--2---:R-:W-:-:S13]  /*00e0*/  ISETP.GE.AND P0, PT, R0, UR9, PT ;  /* 0x0000000900007c0c */ /* 0x004fda000bf06270 */
[----:B------:R-:W-:Y:S05]  /*00f0*/  @P0 BRA `(.L_x_47) ;  /* 0x0000000800e00947 */ /* 0x000fea0003800000 */
[----:B------:R-:W0:Y:S01]  /*0100*/  I2F.U32.RP R6, R3 ;  /* 0x0000000300067306 */ /* 0x000e220000209000 */
[----:B------:R-:W-:Y:S01]  /*0110*/  ULEA UR4, UR8, UR5, 0x1 ;  /* 0x0000000508047291 */ /* 0x000fe2000f8e08ff */
[----:B------:R-:W-:Y:S01]  /*0120*/  IMAD.MOV R9, RZ, RZ, -R3 ;  /* 0x000000ffff097224 */ /* 0x000fe200078e0a03 */
[----:B------:R-:W-:Y:S01]  /*0130*/  ISETP.NE.U32.AND P3, PT, R3, RZ, PT ;  /* 0x000000ff0300720c */ /* 0x000fe20003f65070 */
[----:B------:R-:W-:Y:S01]  /*0140*/  BSSY.RECONVERGENT B1, `(.L_x_48) ;  /* 0x0000091000017945 */ /* 0x000fe20003800200 */
[----:B------:R-:W-:Y:S02]  /*0150*/  IMAD.MOV.U32 R8, RZ, RZ, 0x1 ;  /* 0x00000001ff087424 */ /* 0x000fe400078e00ff */
[----:B------:R-:W-:-:S05]  /*0160*/  IMAD R4, R4, UR4, R5 ;  /* 0x0000000404047c24 */ /* 0x000fca000f8e0205 */
[----:B------:R-:W-:Y:S01]  /*0170*/  VIMNMX R7, PT, PT, R4, UR9, !PT ;  /* 0x0000000904077c48 */ /* 0x000fe2000ffe0100 */
[----:B0-----:R-:W0:Y:S04]  /*0180*/  MUFU.RCP R6, R6 ;  /* 0x0000000600067308 */ /* 0x001e280000001000 */
[----:B------:R-:W-:Y:S02]  /*0190*/  IMAD.IADD R7, R7, 0x1, -R4 ;  /* 0x0000000107077824 */ /* 0x000fe400078e0a04 */
[----:B------:R-:W-:-:S03]  /*01a0*/  IMAD.MOV.U32 R4, RZ, RZ, RZ ;  /* 0x000000ffff047224 */ /* 0x000fc600078e00ff */
[C---:B------:R-:W-:Y:S01]  /*01b0*/  ISETP.NE.AND P0, PT, R7.reuse, RZ, PT ;  /* 0x000000ff0700720c */ /* 0x040fe20003f05270 */
[----:B0-----:R-:W-:Y:S02]  /*01c0*/  VIADD R5, R6, 0xffffffe ;  /* 0x0ffffffe06057836 */ /* 0x001fe40000000000 */
[----:B------:R-:W-:-:S10]  /*01d0*/  VIADD R6, R7, 0xffffffff ;  /* 0xffffffff07067836 */ /* 0x000fd40000000000 */
[----:B------:R-:W-:Y:S01]  /*01e0*/  @!P0 IADD3 R6, PT, PT, R7, RZ, RZ ;  /* 0x000000ff07068210 */ /* 0x000fe20007ffe0ff */
        /* <DEDUP_REMOVED lines=10> */
[----:B------:R-:W-:-:S13]  /*0290*/  ISETP.GE.U32.AND P2, PT, R6, R3, PT ;  /* 0x000000030600720c */ /* 0x000fda0003f46070 */
[----:B------:R-:W-:Y:S01]  /*02a0*/  @P2 VIADD R9, R9, 0x1 ;  /* 0x0000000109092836 */ /* 0x000fe20000000000 */
[----:B------:R-:W-:-:S05]  /*02b0*/  @!P3 LOP3.LUT R9, RZ, R3, RZ, 0x33, !PT ;  /* 0x00000003ff09b212 */ /* 0x000fca00078e33ff */
[----:B------:R-:W-:-:S04]  /*02c0*/  IMAD.IADD R4, R4, 0x1, R9 ;  /* 0x0000000104047824 */ /* 0x000fc800078e0209 */
[C---:B------:R-:W-:Y:S01]  /*02d0*/  VIADD R7, R4.reuse, 0x1 ;  /* 0x0000000104077836 */ /* 0x040fe20000000000 */
[----:B------:R-:W-:Y:S02]  /*02e0*/  ISETP.GE.U32.AND P0, PT, R4, 0x3, PT ;  /* 0x000000030400780c */ /* 0x000fe40003f06070 */
[----:B------:R-:W-:Y:S02]  /*02f0*/  MOV R4, R0 ;  /* 0x0000000000047202 */ /* 0x000fe40000000f00 */
[----:B------:R-:W-:-:S09]  /*0300*/  LOP3.LUT R5, R7, 0x3, RZ, 0xc0, !PT ;  /* 0x0000000307057812 */ /* 0x000fd200078ec0ff */
[----:B------:R-:W-:Y:S05]  /*0310*/  @!P0 BRA `(.L_x_49) ;  /* 0x0000000400cc8947 */ /* 0x000fea0003800000 */
[----:B------:R-:W0:Y:S01]  /*0320*/  LDC.64 R12, c[0x0][0x388] ;  /* 0x0000e200ff0c7b82 */ /* 0x000e220000000a00 */
[----:B------:R-:W-:Y:S01]  /*0330*/  LOP3.LUT R7, R7, 0xfffffffc, RZ, 0xc0, !PT ;  /* 0xfffffffc07077812 */ /* 0x000fe200078ec0ff */
[----:B------:R-:W-:Y:S01]  /*0340*/  BSSY.RECONVERGENT B2, `(.L_x_50) ;  /* 0x000006f000027945 */ /* 0x000fe20003800200 */
[----:B------:R-:W-:-:S03]  /*0350*/  IMAD.MOV.U32 R6, RZ, RZ, 0x2 ;  /* 0x00000002ff067424 */ /* 0x000fc600078e00ff */
[----:B------:R-:W-:-:S07]  /*0360*/  IMAD.MOV R7, RZ, RZ, -R7 ;  /* 0x000000ffff077224 */ /* 0x000fce00078e0a07 */
.L_x_59:
[----:B0-----:R-:W-:-:S05]  /*0370*/  IMAD.WIDE R10, R4, 0x8, R12 ;  /* 0x00000008040a7825 */ /* 0x001fca00078e020c */
[----:B------:R-:W2:Y:S01]  /*0380*/  LDG.E.64 R18, desc[UR6][R10.64] ;  /* 0x000000060a127981 */ /* 0x000ea2000c1e1b00 */
[----:B------:R-:W0:Y:S01]  /*0390*/  I2F.F64.U32 R16, R6 ;  /* 0x0000000600107312 */ /* 0x000e220000201800 */
[----:B------:R-:W-:Y:S01]  /*03a0*/  IMAD.MOV.U32 R8, RZ, RZ, 0x1 ;  /* 0x00000001ff087424 */ /* 0x000fe200078e00ff */
[----:B------:R-:W-:Y:S01]  /*03b0*/  BSSY.RECONVERGENT B3, `(.L_x_51) ;  /* 0x0000016000037945 */ /* 0x000fe20003800200 */
[----:B------:R-:W-:-:S05]  /*03c0*/  VIADD R7, R7, 0x4 ;  /* 0x0000000407077836 */ /* 0x000fca0000000000 */
[----:B------:R-:W-:Y:S01]  /*03d0*/  ISETP.NE.AND P1, PT, R7, RZ, PT ;  /* 0x000000ff0700720c */ /* 0x000fe20003f25270 */
        /* <DEDUP_REMOVED lines=11> */
[----:B------:R-:W-:-:S09]  /*0490*/  IADD3 R8, PT, PT, R6, 0x3, RZ ;  /* 0x0000000306087810 */ /* 0x000fd20007ffe0ff */
[----:B------:R-:W-:-:S05]  /*04a0*/  FFMA R0, RZ, R17, R15 ;  /* 0x00000011ff007223 */ /* 0x000fca000000000f */
[----:B------:R-:W-:-:S13]  /*04b0*/  FSETP.GT.AND P0, PT, |R0|, 1.469367938527859385e-39, PT ;  /* 0x001000000000780b */ /* 0x000fda0003f04200 */
[----:B------:R-:W-:Y:S05]  /*04c0*/  @P0 BRA P2, `(.L_x_52) ;  /* 0x0000000000100947 */ /* 0x000fea0001000000 */
[----:B------:R-:W-:-:S07]  /*04d0*/  MOV R0, 0x4f0 ;  /* 0x000004f000007802 */ /* 0x000fce0000000f00 */
[----:B------:R-:W-:Y:S05]  /*04e0*/  CALL.REL.NOINC `($__internal_2_$__cuda_sm20_div_rn_f64_full) ;  /* 0x0000000400f87944 */ /* 0x000fea0003c00000 */
[----:B------:R-:W-:Y:S02]  /*04f0*/  IMAD.MOV.U32 R14, RZ, RZ, R22 ;  /* 0x000000ffff0e7224 */ /* 0x000fe400078e0016 */
[----:B------:R-:W-:-:S07]  /*0500*/  IMAD.MOV.U32 R15, RZ, RZ, R23 ;  /* 0x000000ffff0f7224 */ /* 0x000fce00078e0017 */
.L_x_52:
[----:B------:R-:W-:Y:S05]  /*0510*/  BSYNC.RECONVERGENT B3 ;  /* 0x0000000000037941 */ /* 0x000fea0003800200 */
.L_x_51:
[----:B------:R-:W-:-:S05]  /*0520*/  IMAD.WIDE R10, R3, 0x8, R10 ;  /* 0x00000008030a7825 */ /* 0x000fca00078e020a */
[----:B------:R-:W2:Y:S01]  /*0530*/  LDG.E.64 R18, desc[UR6][R10.64] ;  /* 0x000000060a127981 */ /* 0x000ea2000c1e1b00 */
[----:B------:R-:W-:Y:S01]  /*0540*/  VIADD R16, R6, 0x1 ;  /* 0x0000000106107836 */ /* 0x000fe20000000000 */
[----:B------:R-:W-:Y:S01]  /*0550*/  DADD R28, R14, R28 ;  /* 0x000000000e1c7229 */ /* 0x000fe2000000001c */
[----:B------:R-:W-:Y:S01]  /*0560*/  IMAD.MOV.U32 R20, RZ, RZ, 0x1 ;  /* 0x00000001ff147424 */ /* 0x000fe200078e00ff */
[----:B------:R-:W-:Y:S03]  /*0570*/  BSSY.RECONVERGENT B3, `(.L_x_53) ;  /* 0x0000014000037945 */ /* 0x000fe60003800200 */
[----:B------:R-:W0:Y:S08]  /*0580*/  I2F.F64.U32 R16, R16 ;  /* 0x0000001000107312 */ /* 0x000e300000201800 */
        /* <DEDUP_REMOVED lines=14> */
[----:B------:R-:W-:-:S07]  /*0670*/  MOV R0, 0x690 ;  /* 0x0000069000007802 */ /* 0x000fce0000000f00 */
[----:B------:R-:W-:Y:S05]  /*0680*/  CALL.REL.NOINC `($__internal_2_$__cuda_sm20_div_rn_f64_full) ;  /* 0x0000000400907944 */ /* 0x000fea0003c00000 */
[----:B------:R-:W-:Y:S01]  /*0690*/  IMAD.MOV.U32 R14, RZ, RZ, R22 ;  /* 0x000000ffff0e7224 */ /* 0x000fe200078e0016 */
[----:B------:R-:W-:-:S07]  /*06a0*/  MOV R15, R23 ;  /* 0x00000017000f7202 */ /* 0x000fce0000000f00 */
.L_x_54:
[----:B------:R-:W-:Y:S05]  /*06b0*/  BSYNC.RECONVERGENT B3 ;  /* 0x0000000000037941 */ /* 0x000fea0003800200 */
.L_x_53:
        /* <DEDUP_REMOVED lines=23> */
[----:B------:R-:W-:Y:S02]  /*0830*/  IMAD.MOV.U32 R14, RZ, RZ, R22 ;  /* 0x000000ffff0e7224 */ /* 0x000fe400078e0016 */
[----:B------:R-:W-:-:S07]  /*0840*/  IMAD.MOV.U32 R15, RZ, RZ, R23 ;  /* 0x000000ffff0f7224 */ /* 0x000fce00078e0017 */
.L_x_56:
[----:B------:R-:W-:Y:S05]  /*0850*/  BSYNC.RECONVERGENT B3 ;  /* 0x0000000000037941 */ /* 0x000fea0003800200 */
.L_x_55:
[----:B------:R-:W-:-:S06]  /*0860*/  IMAD.WIDE R10, R3, 0x8, R10 ;  /* 0x00000008030a7825 */ /* 0x000fcc00078e020a */
[----:B------:R-:W2:Y:S01]  /*0870*/  LDG.E.64 R10, desc[UR6][R10.64] ;  /* 0x000000060a0a7981 */ /* 0x000ea2000c1e1b00 */
[----:B------:R-:W0:Y:S01]  /*0880*/  I2F.F64.U32 R16, R8 ;  /* 0x0000000800107312 */ /* 0x000e220000201800 */
[----:B------:R-:W-:Y:S01]  /*0890*/  IMAD.MOV.U32 R18, RZ, RZ, 0x1 ;  /* 0x00000001ff127424 */ /* 0x000fe200078e00ff */
[----:B------:R-:W-:Y:S01]  /*08a0*/  DADD R28, R28, R14 ;  /* 0x000000001c1c7229 */ /* 0x000fe2000000000e */
[----:B------:R-:W-:Y:S05]  /*08b0*/  BSSY.RECONVERGENT B3, `(.L_x_57) ;  /* 0x0000013000037945 */ /* 0x000fea0003800200 */
        /* <DEDUP_REMOVED lines=16> */
[----:B------:R-:W-:Y:S01]  /*09c0*/  MOV R8, R22 ;  /* 0x0000001600087202 */ /* 0x000fe20000000f00 */
[----:B------:R-:W-:-:S07]  /*09d0*/  IMAD.MOV.U32 R9, RZ, RZ, R23 ;  /* 0x000000ffff097224 */ /* 0x000fce00078e0017 */
.L_x_58:
[----:B------:R-:W-:Y:S05]  /*09e0*/  BSYNC.RECONVERGENT B3 ;  /* 0x0000000000037941 */ /* 0x000fea0003800200 */
.L_x_57:
[----:B------:R-:W-:Y:S01]  /*09f0*/  DADD R28, R28, R8 ;  /* 0x000000001c1c7229 */ /* 0x000fe20000000008 */
[----:B------:R-:W-:Y:S02]  /*0a00*/  IMAD R4, R3, 0x4, R4 ;  /* 0x0000000403047824 */ /* 0x000fe400078e0204 */
[----:B------:R-:W-:Y:S01]  /*0a10*/  VIADD R6, R6, 0x4 ;  /* 0x0000000406067836 */ /* 0x000fe20000000000 */
[----:B------:R-:W-:Y:S07]  /*0a20*/  @P1 BRA `(.L_x_59) ;  /* 0xfffffff800501947 */ /* 0x000fee000383ffff */
[----:B------:R-:W-:Y:S05]  /*0a30*/  BSYNC.RECONVERGENT B2 ;  /* 0x0000000000027941 */ /* 0x000fea0003800200 */
.L_x_50:
[----:B------:R-:W-:-:S07]  /*0a40*/  VIADD R8, R6, 0xffffffff ;  /* 0xffffffff06087836 */ /* 0x000fce0000000000 */
.L_x_49:
[----:B------:R-:W-:Y:S05]  /*0a50*/  BSYNC.RECONVERGENT B1 ;  /* 0x0000000000017941 */ /* 0x000fea0003800200 */
.L_x_48:
[----:B------:R-:W-:-:S13]  /*0a60*/  ISETP.NE.AND P0, PT, R5, RZ, PT ;  /* 0x000000ff0500720c */ /* 0x000fda0003f05270 */
[----:B------:R-:W-:Y:S05]  /*0a70*/  @!P0 BRA `(.L_x_47) ;  /* 0x0000000000808947 */ /* 0x000fea0003800000 */
[----:B------:R-:W0:Y:S01]  /*0a80*/  LDC.64 R6, c[0x0][0x388] ;  /* 0x0000e200ff067b82 */ /* 0x000e220000000a00 */
[----:B------:R-:W-:-:S07]  /*0a90*/  IMAD.MOV R5, RZ, RZ, -R5 ;  /* 0x000000ffff057224 */ /* 0x000fce00078e0a05 */
.L_x_62:
        /* <DEDUP_REMOVED lines=26> */
.L_x_61:
[----:B------:R-:W-:Y:S05]  /*0c40*/  BSYNC.RECONVERGENT B1 ;  /* 0x0000000000017941 */ /* 0x000fea0003800200 */
.L_x_60:
[----:B------:R-:W-:Y:S01]  /*0c50*/  DADD R28, R10, R28 ;  /* 0x000000000a1c7229 */ /* 0x000fe2000000001c */
[----:B------:R-:W-:Y:S01]  /*0c60*/  IMAD.IADD R4, R3, 0x1, R4 ;  /* 0x0000000103047824 */ /* 0x000fe200078e0204 */
[----:B------:R-:W-:Y:S09]  /*0c70*/  @P1 BRA `(.L_x_62) ;  /* 0xfffffffc00881947 */ /* 0x000ff2000383ffff */
.L_x_47:
[----:B------:R-:W-:Y:S05]  /*0c80*/  BSYNC.RECONVERGENT B0 ;  /* 0x0000000000007941 */ /* 0x000fea0003800200 */
.L_x_46:
[----:B------:R-:W0:Y:S02]  /*0c90*/  LDC.64 R4, c[0x0][0x390] ;  /* 0x0000e400ff047b82 */ /* 0x000e240000000a00 */
[----:B0-----:R-:W-:-:S05]  /*0ca0*/  IMAD.WIDE R2, R2, 0x8, R4 ;  /* 0x0000000802027825 */ /* 0x001fca00078e0204 */
[----:B-----5:R-:W-:Y:S01]  /*0cb0*/  STG.E.64 desc[UR6][R2.64], R28 ;  /* 0x0000001c02007986 */ /* 0x020fe2000c101b06 */
[----:B------:R-:W-:Y:S05]  /*0cc0*/  EXIT ;  /* 0x000000000000794d */ /* 0x000fea0003800000 */
        .weak           $__internal_2_$__cuda_sm20_div_rn_f64_full
        .type           $__internal_2_$__cuda_sm20_div_rn_f64_full,@function
        .size           $__internal_2_$__cuda_sm20_div_rn_f64_full,(.L_x_79 - $__internal_2_$__cuda_sm20_div_rn_f64_full)
$__internal_2_$__cuda_sm20_div_rn_f64_full:
[C---:B------:R-:W-:Y:S01]  /*0cd0*/  FSETP.GEU.AND P0, PT, |R17|.reuse, 1.469367938527859385e-39, PT ;  /* 0x001000001100780b */ /* 0x040fe20003f0e200 */
[----:B------:R-:W-:Y:S01]  /*0ce0*/  IMAD.MOV.U32 R22, RZ, RZ, 0x1 ;  /* 0x00000001ff167424 */ /* 0x000fe200078e00ff */
[----:B------:R-:W-:Y:S01]  /*0cf0*/  LOP3.LUT R14, R17, 0x800fffff, RZ, 0xc0, !PT ;  /* 0x800fffff110e7812 */ /* 0x000fe200078ec0ff */
[----:B------:R-:W-:Y:S01]  /*0d00*/  IMAD.MOV.U32 R30, RZ, RZ, 0x1ca00000 ;  /* 0x1ca00000ff1e7424 */ /* 0x000fe200078e00ff */
[C---:B------:R-:W-:Y:S01]  /*0d10*/  FSETP.GEU.AND P3, PT, |R19|.reuse, 1.469367938527859385e-39, PT ;  /* 0x001000001300780b */ /* 0x040fe20003f6e200 */
[----:B------:R-:W-:Y:S01]  /*0d20*/  BSSY.RECONVERGENT B4, `(.L_x_63) ;  /* 0x0000052000047945 */ /* 0x000fe20003800200 */
[----:B------:R-:W-:Y:S02]  /*0d30*/  LOP3.LUT R15, R14, 0x3ff00000, RZ, 0xfc, !PT ;  /* 0x3ff000000e0f7812 */ /* 0x000fe400078efcff */
[----:B------:R-:W-:Y:S02]  /*0d40*/  MOV R14, R16 ;  /* 0x00000010000e7202 */ /* 0x000fe40000000f00 */
[----:B------:R-:W-:-:S02]  /*0d50*/  LOP3.LUT R9, R19, 0x7ff00000, RZ, 0xc0, !PT ;  /* 0x7ff0000013097812 */ /* 0x000fc400078ec0ff */
[----:B------:R-:W-:Y:S01]  /*0d60*/  LOP3.LUT R32, R17, 0x7ff00000, RZ, 0xc0, !PT ;  /* 0x7ff0000011207812 */ /* 0x000fe200078ec0ff */
[----:B------:R-:W-:Y:S02]  /*0d70*/  @!P0 DMUL R14, R16, 8.98846567431157953865e+307 ;  /* 0x7fe00000100e8828 */ /* 0x000fe40000000000 */
[----:B------:R-:W-:Y:S01]  /*0d80*/  IMAD.MOV.U32 R31, RZ, RZ, R9 ;  /* 0x000000ffff1f7224 */ /* 0x000fe200078e0009 */
[----:B------:R-:W-:Y:S01]  /*0d90*/  ISETP.GE.U32.AND P2, PT, R9, R32, PT ;  /* 0x000000200900720c */ /* 0x000fe20003f46070 */
[----:B------:R-:W-:Y:S01]  /*0da0*/  @!P3 IMAD.MOV.U32 R26, RZ, RZ, RZ ;  /* 0x000000ffff1ab224 */ /* 0x000fe200078e00ff */
[----:B------:R-:W-:Y:S01]  /*0db0*/  @!P3 LOP3.LUT R20, R17, 0x7ff00000, RZ, 0xc0, !PT ;  /* 0x7ff000001114b812 */ /* 0x000fe200078ec0ff */
[----:B------:R-:W0:Y:S01]  /*0dc0*/  MUFU.RCP64H R23, R15 ;  /* 0x0000000f00177308 */ /* 0x000e220000001800 */
[----:B------:R-:W-:Y:S02]  /*0dd0*/  SEL R21, R30, 0x63400000, !P2 ;  /* 0x634000001e157807 */ /* 0x000fe40005000000 */
[----:B------:R-:W-:-:S02]  /*0de0*/  @!P3 ISETP.GE.U32.AND P4, PT, R9, R20, PT ;  /* 0x000000140900b20c */ /* 0x000fc40003f86070 */
[----:B------:R-:W-:Y:S02]  /*0df0*/  LOP3.LUT R21, R21, 0x800fffff, R19, 0xf8, !PT ;  /* 0x800fffff15157812 */ /* 0x000fe400078ef813 */
[----:B------:R-:W-:Y:S01]  /*0e00*/  @!P0 LOP3.LUT R32, R15, 0x7ff00000, RZ, 0xc0, !PT ;  /* 0x7ff000000f208812 */ /* 0x000fe200078ec0ff */
[----:B0-----:R-:W-:-:S08]  /*0e10*/  DFMA R24, R22, -R14, 1 ;  /* 0x3ff000001618742b */ /* 0x001fd0000000080e */
[----:B------:R-:W-:-:S08]  /*0e20*/  DFMA R24, R24, R24, R24 ;  /* 0x000000181818722b */ /* 0x000fd00000000018 */
[----:B------:R-:W-:Y:S01]  /*0e30*/  DFMA R24, R22, R24, R22 ;  /* 0x000000181618722b */ /* 0x000fe20000000016 */
[----:B------:R-:W-:-:S04]  /*0e40*/  @!P3 SEL R23, R30, 0x63400000, !P4 ;  /* 0x634000001e17b807 */ /* 0x000fc80006000000 */
[----:B------:R-:W-:-:S03]  /*0e50*/  @!P3 LOP3.LUT R20, R23, 0x80000000, R19, 0xf8, !PT ;  /* 0x800000001714b812 */ /* 0x000fc600078ef813 */
[----:B------:R-:W-:Y:S01]  /*0e60*/  DFMA R22, R24, -R14, 1 ;  /* 0x3ff000001816742b */ /* 0x000fe2000000080e */
[----:B------:R-:W-:Y:S01]  /*0e70*/  @!P3 LOP3.LUT R27, R20, 0x100000, RZ, 0xfc, !PT ;  /* 0x00100000141bb812 */ /* 0x000fe200078efcff */
[----:B------:R-:W-:-:S06]  /*0e80*/  IMAD.MOV.U32 R20, RZ, RZ, R18 ;  /* 0x000000ffff147224 */ /* 0x000fcc00078e0012 */
[----:B------:R-:W-:Y:S02]  /*0e90*/  DFMA R22, R24, R22, R24 ;  /* 0x000000161816722b */ /* 0x000fe40000000018 */
[----:B------:R-:W-:-:S08]  /*0ea0*/  @!P3 DFMA R20, R20, 2, -R26 ;  /* 0x400000001414b82b */ /* 0x000fd0000000081a */
[----:B------:R-:W-:Y:S02]  /*0eb0*/  DMUL R24, R22, R20 ;  /* 0x0000001416187228 */ /* 0x000fe40000000000 */
[----:B------:R-:W-:-:S04]  /*0ec0*/  @!P3 LOP3.LUT R31, R21, 0x7ff00000, RZ, 0xc0, !PT ;  /* 0x7ff00000151fb812 */ /* 0x000fc800078ec0ff */
[----:B------:R-:W-:Y:S02]  /*0ed0*/  IADD3 R33, PT, PT, R31, -0x1, RZ ;  /* 0xffffffff1f217810 */ /* 0x000fe40007ffe0ff */
[----:B------:R-:W-:Y:S02]  /*0ee0*/  DFMA R26, R24, -R14, R20 ;  /* 0x8000000e181a722b */ /* 0x000fe40000000014 */
[----:B------:R-:W-:Y:S01]  /*0ef0*/  ISETP.GT.U32.AND P0, PT, R33, 0x7feffffe, PT ;  /* 0x7feffffe2100780c */ /* 0x000fe20003f04070 */
[----:B------:R-:W-:-:S05]  /*0f00*/  VIADD R33, R32, 0xffffffff ;  /* 0xffffffff20217836 */ /* 0x000fca0000000000 */
[----:B------:R-:W-:Y:S01]  /*0f10*/  ISETP.GT.U32.OR P0, PT, R33, 0x7feffffe, P0 ;  /* 0x7feffffe2100780c */ /* 0x000fe20000704470 */
[----:B------:R-:W-:-:S12]  /*0f20*/  DFMA R26, R22, R26, R24 ;  /* 0x0000001a161a722b */ /* 0x000fd80000000018 */
[----:B------:R-:W-:Y:S05]  /*0f30*/  @P0 BRA `(.L_x_64) ;  /* 0x00000000006c0947 */ /* 0x000fea0003800000 */
[----:B------:R-:W-:Y:S01]  /*0f40*/  LOP3.LUT R18, R17, 0x7ff00000, RZ, 0xc0, !PT ;  /* 0x7ff0000011127812 */ /* 0x000fe200078ec0ff */
[----:B------:R-:W-:-:S03]  /*0f50*/  IMAD.MOV.U32 R24, RZ, RZ, RZ ;  /* 0x000000ffff187224 */ /* 0x000fc600078e00ff */
[CC--:B------:R-:W-:Y:S02]  /*0f60*/  VIADDMNMX R19, R9.reuse, -R18.reuse, 0xb9600000, !PT ;  /* 0xb960000009137446 */ /* 0x0c0fe40007800912 */
[----:B------:R-:W-:Y:S02]  /*0f70*/  ISETP.GE.U32.AND P0, PT, R9, R18, PT ;  /* 0x000000120900720c */ /* 0x000fe40003f06070 */
[----:B------:R-:W-:Y:S02]  /*0f80*/  VIMNMX R19, PT, PT, R19, 0x46a00000, PT ;  /* 0x46a0000013137848 */ /* 0x000fe40003fe0100 */
[----:B------:R-:W-:-:S05]  /*0f90*/  SEL R30, R30, 0x63400000, !P0 ;  /* 0x634000001e1e7807 */ /* 0x000fca0004000000 */
[----:B------:R-:W-:-:S04]  /*0fa0*/  IMAD.IADD R19, R19, 0x1, -R30 ;  /* 0x0000000113137824 */ /* 0x000fc800078e0a1e */
[----:B------:R-:W-:-:S06]  /*0fb0*/  VIADD R25, R19, 0x7fe00000 ;  /* 0x7fe0000013197836 */ /* 0x000fcc0000000000 */
[----:B------:R-:W-:-:S10]  /*0fc0*/  DMUL R22, R26, R24 ;  /* 0x000000181a167228 */ /* 0x000fd40000000000 */
[----:B------:R-:W-:-:S13]  /*0fd0*/  FSETP.GTU.AND P0, PT, |R23|, 1.469367938527859385e-39, PT ;  /* 0x001000001700780b */ /* 0x000fda0003f0c200 */
[----:B------:R-:W-:Y:S05]  /*0fe0*/  @P0 BRA `(.L_x_65) ;  /* 0x0000000000940947 */ /* 0x000fea0003800000 */
[----:B------:R-:W-:Y:S01]  /*0ff0*/  DFMA R14, R26, -R14, R20 ;  /* 0x8000000e1a0e722b */ /* 0x000fe20000000014 */
[----:B------:R-:W-:-:S09]  /*1000*/  IMAD.MOV.U32 R24, RZ, RZ, RZ ;  /* 0x000000ffff187224 */ /* 0x000fd200078e00ff */
[C---:B------:R-:W-:Y:S02]  /*1010*/  FSETP.NEU.AND P0, PT, R15.reuse, RZ, PT ;  /* 0x000000ff0f00720b */ /* 0x040fe40003f0d000 */
[----:B------:R-:W-:-:S04]  /*1020*/  LOP3.LUT R17, R15, 0x80000000, R17, 0x48, !PT ;  /* 0x800000000f117812 */ /* 0x000fc800078e4811 */
[----:B------:R-:W-:-:S07]  /*1030*/  LOP3.LUT R25, R17, R25, RZ, 0xfc, !PT ;  /* 0x0000001911197212 */ /* 0x000fce00078efcff */
[----:B------:R-:W-:Y:S05]  /*1040*/  @!P0 BRA `(.L_x_65) ;  /* 0x00000000007c8947 */ /* 0x000fea0003800000 */
[C---:B------:R-:W-:Y:S01]  /*1050*/  IADD3 R15, PT, PT, -R19.reuse, RZ, RZ ;  /* 0x000000ff130f7210 */ /* 0x040fe20007ffe1ff */
[----:B------:R-:W-:Y:S01]  /*1060*/  IMAD.MOV.U32 R14, RZ, RZ, RZ ;  /* 0x000000ffff0e7224 */ /* 0x000fe200078e00ff */
[----:B------:R-:W-:Y:S01]  /*1070*/  DMUL.RP R24, R26, R24 ;  /* 0x000000181a187228 */ /* 0x000fe20000008000 */
[----:B------:R-:W-:-:S04]  /*1080*/  IADD3 R19, PT, PT, -R19, -0x43300000, RZ ;  /* 0xbcd0000013137810 */ /* 0x000fc80007ffe1ff */
[----:B------:R-:W-:-:S05]  /*1090*/  DFMA R14, R22, -R14, R26 ;  /* 0x8000000e160e722b */ /* 0x000fca000000001a */
[----:B------:R-:W-:-:S05]  /*10a0*/  LOP3.LUT R17, R25, R17, RZ, 0x3c, !PT ;  /* 0x0000001119117212 */ /* 0x000fca00078e3cff */
[----:B------:R-:W-:-:S04]  /*10b0*/  FSETP.NEU.AND P0, PT, |R15|, R19, PT ;  /* 0x000000130f00720b */ /* 0x000fc80003f0d200 */
[----:B------:R-:W-:Y:S02]  /*10c0*/  FSEL R22, R24, R22, !P0 ;  /* 0x0000001618167208 */ /* 0x000fe40004000000 */
[----:B------:R-:W-:Y:S01]  /*10d0*/  FSEL R23, R17, R23, !P0 ;  /* 0x0000001711177208 */ /* 0x000fe20004000000 */
[----:B------:R-:W-:Y:S06]  /*10e0*/  BRA `(.L_x_65) ;  /* 0x0000000000547947 */ /* 0x000fec0003800000 */
.L_x_64:
        /* <DEDUP_REMOVED lines=12> */
[----:B------:R-:W-:Y:S02]  /*11b0*/  @!P0 IMAD.MOV.U32 R22, RZ, RZ, RZ ;  /* 0x000000ffff168224 */ /* 0x000fe400078e00ff */
[----:B------:R-:W-:Y:S01]  /*11c0*/  @P0 IMAD.MOV.U32 R22, RZ, RZ, RZ ;  /* 0x000000ffff160224 */ /* 0x000fe200078e00ff */
[----:B------:R-:W-:Y:S01]  /*11d0*/  @P0 MOV R23, R9 ;  /* 0x0000000900170202 */ /* 0x000fe20000000f00 */
[----:B------:R-:W-:Y:S06]  /*11e0*/  BRA `(.L_x_65) ;  /* 0x0000000000147947 */ /* 0x000fec0003800000 */
.L_x_67:
[----:B------:R-:W-:Y:S01]  /*11f0*/  LOP3.LUT R23, R17, 0x80000, RZ, 0xfc, !PT ;  /* 0x0008000011177812 */ /* 0x000fe200078efcff */
[----:B------:R-:W-:Y:S01]  /*1200*/  IMAD.MOV.U32 R22, RZ, RZ, R16 ;  /* 0x000000ffff167224 */ /* 0x000fe200078e0010 */
[----:B------:R-:W-:Y:S06]  /*1210*/  BRA `(.L_x_65) ;  /* 0x0000000000087947 */ /* 0x000fec0003800000 */
.L_x_66:
[----:B------:R-:W-:Y:S01]  /*1220*/  LOP3.LUT R23, R19, 0x80000, RZ, 0xfc, !PT ;  /* 0x0008000013177812 */ /* 0x000fe200078efcff */
[----:B------:R-:W-:-:S07]  /*1230*/  IMAD.MOV.U32 R22, RZ, RZ, R18 ;  /* 0x000000ffff167224 */ /* 0x000fce00078e0012 */
.L_x_65:
[----:B------:R-:W-:Y:S05]  /*1240*/  BSYNC.RECONVERGENT B4 ;  /* 0x0000000000047941 */ /* 0x000fea0003800200 */
.L_x_63:
[----:B------:R-:W-:Y:S02]  /*1250*/  IMAD.MOV.U32 R14, RZ, RZ, R0 ;  /* 0x000000ffff0e7224 */ /* 0x000fe400078e0000 */
[----:B------:R-:W-:-:S04]  /*1260*/  IMAD.MOV.U32 R15, RZ, RZ, 0x0 ;  /* 0x00000000ff0f7424 */ /* 0x000fc800078e00ff */
[----:B------:R-:W-:Y:S05]  /*1270*/  RET.REL.NODEC R14 `(_Z12get_gpu_meaniPdS_) ;  /* 0xffffffec0e607950 */ /* 0x000fea0003c3ffff */
.L_x_68:
        /* <DEDUP_REMOVED lines=16> */
.L_x_79:


//--------------------- .text._Z11get_gpu_miniPdS_ --------------------------
	.section	.text._Z11get_gpu_miniPdS_,"ax",@progbits
	.align	128
        .global         _Z11get_gpu_miniPdS_
        .type           _Z11get_gpu_miniPdS_,@function
        .size           _Z11get_gpu_miniPdS_,(.L_x_83 - _Z11get_gpu_miniPdS_)
        .other          _Z11get_gpu_miniPdS_,@"STO_CUDA_ENTRY STV_DEFAULT"
_Z11get_gpu_miniPdS_:
.text._Z11get_gpu_miniPdS_:
[----:B------:R-:W-:Y:S01]  /*0000*/  LDC R1, c[0x0][0x37c] ;  /* 0x0000df00ff017b82 */ /* 0x000fe20000000800 */
[----:B------:R-:W0:Y:S07]  /*0010*/  S2R R7, SR_TID.X ;  /* 0x0000000000077919 */ /* 0x000e2e0000002100 */
[----:B------:R-:W0:Y:S01]  /*0020*/  S2UR UR6, SR_CTAID.X ;  /* 0x00000000000679c3 */ /* 0x000e220000002500 */
[----:B------:R-:W1:Y:S01]  /*0030*/  LDCU.64 UR4, c[0x0][0x358] ;  /* 0x00006b00ff0477ac */ /* 0x000e620008000a00 */
[----:B------:R-:W2:Y:S06]  /*0040*/  LDCU UR7, c[0x0][0x380] ;  /* 0x00007000ff0777ac */ /* 0x000eac0008000800 */
[----:B------:R-:W0:Y:S08]  /*0050*/  LDC R0, c[0x0][0x360] ;  /* 0x0000d800ff007b82 */ /* 0x000e300000000800 */
[----:B------:R-:W3:Y:S08]  /*0060*/  LDC.64 R2, c[0x0][0x388] ;  /* 0x0000e200ff027b82 */ /* 0x000ef00000000a00 */
[----:B------:R-:W4:Y:S01]  /*0070*/  LDC.64 R8, c[0x0][0x390] ;  /* 0x0000e400ff087b82 */ /* 0x000f220000000a00 */
[----:B0-----:R-:W-:-:S04]  /*0080*/  IMAD R7, R0, UR6, R7 ;  /* 0x0000000600077c24 */ /* 0x001fc8000f8e0207 */
[----:B---3--:R-:W-:-:S06]  /*0090*/  IMAD.WIDE R4, R7, 0x8, R2 ;  /* 0x0000000807047825 */ /* 0x008fcc00078e0202 */
[----:B-1----:R-:W5:Y:S01]  /*00a0*/  LDG.E.64 R4, desc[UR4][R4.64] ;  /* 0x0000000404047981 */ /* 0x002f62000c1e1b00 */
[----:B------:R-:W0:Y:S01]  /*00b0*/  LDCU UR6, c[0x0][0x370] ;  /* 0x00006e00ff0677ac */ /* 0x000e220008000800 */
[----:B------:R-:W-:Y:S01]  /*00c0*/  BSSY.RECONVERGENT B0, `(.L_x_69) ;  /* 0x000000f000007945 */ /* 0x000fe20003800200 */
[----:B----4-:R-:W-:-:S04]  /*00d0*/  IMAD.WIDE R8, R7, 0x8, R8 ;  /* 0x0000000807087825 */ /* 0x010fc800078e0208 */
[----:B0-----:R-:W-:-:S05]  /*00e0*/  IMAD R0, R0, UR6, RZ ;  /* 0x0000000600007c24 */ /* 0x001fca000f8e02ff */
[----:B------:R-:W-:-:S04]  /*00f0*/  IADD3 R6, PT, PT, R7, R0, RZ ;  /* 0x0000000007067210 */ /* 0x000fc80007ffe0ff */
[----:B--2---:R-:W-:-:S13]  /*0100*/  ISETP.GE.AND P0, PT, R6, UR7, PT ;  /* 0x0000000706007c0c */ /* 0x004fda000bf06270 */
[----:B------:R-:W-:Y:S05]  /*0110*/  @P0 BRA `(.L_x_70) ;  /* 0x0000000000240947 */ /* 0x000fea0003800000 */
[----:B------:R-:W-:-:S07]  /*0120*/  MOV R11, R6 ;  /* 0x00000006000b7202 */ /* 0x000fce0000000f00 */
.L_x_71:
[----:B------:R-:W-:-:S06]  /*0130*/  IMAD.WIDE R6, R11, 0x8, R2 ;  /* 0x000000080b067825 */ /* 0x000fcc00078e0202 */
[----:B------:R-:W2:Y:S01]  /*0140*/  LDG.E.64 R6, desc[UR4][R6.64] ;  /* 0x0000000406067981 */ /* 0x000ea2000c1e1b00 */
[----:B------:R-:W-:-:S04]  /*0150*/  IADD3 R11, PT, PT, R0, R11, RZ ;  /* 0x0000000b000b7210 */ /* 0x000fc80007ffe0ff */
[----:B------:R-:W-:Y:S01]  /*0160*/  ISETP.GE.AND P1, PT, R11, UR7, PT ;  /* 0x000000070b007c0c */ /* 0x000fe2000bf26270 */
[----:B--2--5:R-:W-:-:S06]  /*0170*/  DSETP.GEU.AND P0, PT, R6, R4, PT ;  /* 0x000000040600722a */ /* 0x024fcc0003f0e000 */
[----:B------:R-:W-:Y:S02]  /*0180*/  FSEL R4, R6, R4, !P0 ;  /* 0x0000000406047208 */ /* 0x000fe40004000000 */
[----:B------:R-:W-:-:S04]  /*0190*/  FSEL R5, R7, R5, !P0 ;  /* 0x0000000507057208 */ /* 0x000fc80004000000 */
[----:B------:R-:W-:Y:S05]  /*01a0*/  @!P1 BRA `(.L_x_71) ;  /* 0xfffffffc00e09947 */ /* 0x000fea000383ffff */
.L_x_70:
[----:B------:R-:W-:Y:S05]  /*01b0*/  BSYNC.RECONVERGENT B0 ;  /* 0x0000000000007941 */ /* 0x000fea0003800200 */
.L_x_69:
[----:B-----5:R-:W-:Y:S01]  /*01c0*/  STG.E.64 desc[UR4][R8.64], R4 ;  /* 0x0000000408007986 */ /* 0x020fe2000c101b04 */
[----:B------:R-:W-:Y:S05]  /*01d0*/  EXIT ;  /* 0x000000000000794d */ /* 0x000fea0003800000 */
.L_x_72:
        /* <DEDUP_REMOVED lines=10> */
.L_x_83:


//--------------------- .text._Z11get_gpu_maxiPdS_ --------------------------
	.section	.text._Z11get_gpu_maxiPdS_,"ax",@progbits
	.align	128
        .global         _Z11get_gpu_maxiPdS_
        .type           _Z11get_gpu_maxiPdS_,@function
        .size           _Z11get_gpu_maxiPdS_,(.L_x_84 - _Z11get_gpu_maxiPdS_)
        .other          _Z11get_gpu_maxiPdS_,@"STO_CUDA_ENTRY STV_DEFAULT"
_Z11get_gpu_maxiPdS_:
.text._Z11get_gpu_maxiPdS_:
        /* <DEDUP_REMOVED lines=19> */
.L_x_75:
        /* <DEDUP_REMOVED lines=8> */
.L_x_74:
[----:B------:R-:W-:Y:S05]  /*01b0*/  BSYNC.RECONVERGENT B0 ;  /* 0x0000000000007941 */ /* 0x000fea0003800200 */
.L_x_73:
[----:B-----5:R-:W-:Y:S01]  /*01c0*/  STG.E.64 desc[UR4][R8.64], R4 ;  /* 0x0000000408007986 */ /* 0x020fe2000c101b04 */
[----:B------:R-:W-:Y:S05]  /*01d0*/  EXIT ;  /* 0x000000000000794d */ /* 0x000fea0003800000 */
.L_x_76:
        /* <DEDUP_REMOVED lines=10> */
.L_x_84:


//--------------------- .nv.shared.reserved.0     --------------------------
	.section	.nv.shared.reserved.0,"aw",@nobits
	.weak		__nv_reservedSMEM_offset_0_alias
	.size		__nv_reservedSMEM_offset_0_alias, 0, 64
	.other		__nv_reservedSMEM_offset_0_alias,@"STO_CUDA_RESERVED_SHARED STV_DEFAULT"
__nv_reservedSMEM_offset_0_alias:
	.zero		0
	.zero		64


//--------------------- .nv.constant0._Z11get_gpu_alliPdP5stats --------------------------
	.section	.nv.constant0._Z11get_gpu_alliPdP5stats,"a",@progbits
	.sectionflags	@""
	.align	4
.nv.constant0._Z11get_gpu_alliPdP5stats:
	.zero		920


//--------------------- .nv.constant0._Z14get_gpu_stddeviPdS_ --------------------------
	.section	.nv.constant0._Z14get_gpu_stddeviPdS_,"a",@progbits
	.sectionflags	@""
	.align	4
.nv.constant0._Z14get_gpu_stddeviPdS_:
	.zero		920


//--------------------- .nv.constant0._Z12get_gpu_meaniPdS_ --------------------------
	.section	.nv.constant0._Z12get_gpu_meaniPdS_,"a",@progbits
	.sectionflags	@""
	.align	4
.nv.constant0._Z12get_gpu_meaniPdS_:
	.zero		920


//--------------------- .nv.constant0._Z11get_gpu_miniPdS_ --------------------------
	.section	.nv.constant0._Z11get_gpu_miniPdS_,"a",@progbits
	.sectionflags	@""
	.align	4
.nv.constant0._Z11get_gpu_miniPdS_:
	.zero		920


//--------------------- .nv.constant0._Z11get_gpu_maxiPdS_ --------------------------
	.section	.nv.constant0._Z11get_gpu_maxiPdS_,"a",@progbits
	.sectionflags	@""
	.align	4
.nv.constant0._Z11get_gpu_maxiPdS_:
	.zero		920


//--------------------- SYMBOLS --------------------------

	.type		.nv.reservedSmem.offset0,@object
	.size		.nv.reservedSmem.offset0,0x4
